//
// Generated by NVIDIA NVVM Compiler
//
// Compiler Build ID: CL-36424714
// Cuda compilation tools, release 13.0, V13.0.88
// Based on NVVM 20.0.0
//

.version 9.0
.target sm_100
.address_size 64

	// .globl	_Z18conv2d_bf16_kernelPK13__nv_bfloat16S1_S1_PS_iiiiiiiiiiiiiii

.visible .entry _Z18conv2d_bf16_kernelPK13__nv_bfloat16S1_S1_PS_iiiiiiiiiiiiiii(
	.param .u64 .ptr .align 1 _Z18conv2d_bf16_kernelPK13__nv_bfloat16S1_S1_PS_iiiiiiiiiiiiiii_param_0,
	.param .u64 .ptr .align 1 _Z18conv2d_bf16_kernelPK13__nv_bfloat16S1_S1_PS_iiiiiiiiiiiiiii_param_1,
	.param .u64 .ptr .align 1 _Z18conv2d_bf16_kernelPK13__nv_bfloat16S1_S1_PS_iiiiiiiiiiiiiii_param_2,
	.param .u64 .ptr .align 1 _Z18conv2d_bf16_kernelPK13__nv_bfloat16S1_S1_PS_iiiiiiiiiiiiiii_param_3,
	.param .u32 _Z18conv2d_bf16_kernelPK13__nv_bfloat16S1_S1_PS_iiiiiiiiiiiiiii_param_4,
	.param .u32 _Z18conv2d_bf16_kernelPK13__nv_bfloat16S1_S1_PS_iiiiiiiiiiiiiii_param_5,
	.param .u32 _Z18conv2d_bf16_kernelPK13__nv_bfloat16S1_S1_PS_iiiiiiiiiiiiiii_param_6,
	.param .u32 _Z18conv2d_bf16_kernelPK13__nv_bfloat16S1_S1_PS_iiiiiiiiiiiiiii_param_7,
	.param .u32 _Z18conv2d_bf16_kernelPK13__nv_bfloat16S1_S1_PS_iiiiiiiiiiiiiii_param_8,
	.param .u32 _Z18conv2d_bf16_kernelPK13__nv_bfloat16S1_S1_PS_iiiiiiiiiiiiiii_param_9,
	.param .u32 _Z18conv2d_bf16_kernelPK13__nv_bfloat16S1_S1_PS_iiiiiiiiiiiiiii_param_10,
	.param .u32 _Z18conv2d_bf16_kernelPK13__nv_bfloat16S1_S1_PS_iiiiiiiiiiiiiii_param_11,
	.param .u32 _Z18conv2d_bf16_kernelPK13__nv_bfloat16S1_S1_PS_iiiiiiiiiiiiiii_param_12,
	.param .u32 _Z18conv2d_bf16_kernelPK13__nv_bfloat16S1_S1_PS_iiiiiiiiiiiiiii_param_13,
	.param .u32 _Z18conv2d_bf16_kernelPK13__nv_bfloat16S1_S1_PS_iiiiiiiiiiiiiii_param_14,
	.param .u32 _Z18conv2d_bf16_kernelPK13__nv_bfloat16S1_S1_PS_iiiiiiiiiiiiiii_param_15,
	.param .u32 _Z18conv2d_bf16_kernelPK13__nv_bfloat16S1_S1_PS_iiiiiiiiiiiiiii_param_16,
	.param .u32 _Z18conv2d_bf16_kernelPK13__nv_bfloat16S1_S1_PS_iiiiiiiiiiiiiii_param_17,
	.param .u32 _Z18conv2d_bf16_kernelPK13__nv_bfloat16S1_S1_PS_iiiiiiiiiiiiiii_param_18
)
{
	.reg .pred 	%p<393>;
	.reg .b16 	%rs<170>;
	.reg .b32 	%r<552>;
	.reg .b32 	%f<830>;
	.reg .b64 	%rd<294>;

	ld.param.u64 	%rd21, [_Z18conv2d_bf16_kernelPK13__nv_bfloat16S1_S1_PS_iiiiiiiiiiiiiii_param_0];
	ld.param.u64 	%rd22, [_Z18conv2d_bf16_kernelPK13__nv_bfloat16S1_S1_PS_iiiiiiiiiiiiiii_param_1];
	ld.param.u32 	%r300, [_Z18conv2d_bf16_kernelPK13__nv_bfloat16S1_S1_PS_iiiiiiiiiiiiiii_param_4];
	ld.param.u32 	%r287, [_Z18conv2d_bf16_kernelPK13__nv_bfloat16S1_S1_PS_iiiiiiiiiiiiiii_param_5];
	ld.param.u32 	%r288, [_Z18conv2d_bf16_kernelPK13__nv_bfloat16S1_S1_PS_iiiiiiiiiiiiiii_param_6];
	ld.param.u32 	%r289, [_Z18conv2d_bf16_kernelPK13__nv_bfloat16S1_S1_PS_iiiiiiiiiiiiiii_param_7];
	ld.param.u32 	%r290, [_Z18conv2d_bf16_kernelPK13__nv_bfloat16S1_S1_PS_iiiiiiiiiiiiiii_param_8];
	ld.param.u32 	%r291, [_Z18conv2d_bf16_kernelPK13__nv_bfloat16S1_S1_PS_iiiiiiiiiiiiiii_param_9];
	ld.param.u32 	%r292, [_Z18conv2d_bf16_kernelPK13__nv_bfloat16S1_S1_PS_iiiiiiiiiiiiiii_param_10];
	ld.param.u32 	%r301, [_Z18conv2d_bf16_kernelPK13__nv_bfloat16S1_S1_PS_iiiiiiiiiiiiiii_param_11];
	ld.param.u32 	%r293, [_Z18conv2d_bf16_kernelPK13__nv_bfloat16S1_S1_PS_iiiiiiiiiiiiiii_param_12];
	ld.param.u32 	%r294, [_Z18conv2d_bf16_kernelPK13__nv_bfloat16S1_S1_PS_iiiiiiiiiiiiiii_param_13];
	ld.param.u32 	%r295, [_Z18conv2d_bf16_kernelPK13__nv_bfloat16S1_S1_PS_iiiiiiiiiiiiiii_param_14];
	ld.param.u32 	%r296, [_Z18conv2d_bf16_kernelPK13__nv_bfloat16S1_S1_PS_iiiiiiiiiiiiiii_param_15];
	ld.param.u32 	%r297, [_Z18conv2d_bf16_kernelPK13__nv_bfloat16S1_S1_PS_iiiiiiiiiiiiiii_param_16];
	ld.param.u32 	%r298, [_Z18conv2d_bf16_kernelPK13__nv_bfloat16S1_S1_PS_iiiiiiiiiiiiiii_param_17];
	ld.param.u32 	%r299, [_Z18conv2d_bf16_kernelPK13__nv_bfloat16S1_S1_PS_iiiiiiiiiiiiiii_param_18];
	cvta.to.global.u64 	%rd1, %rd21;
	cvta.to.global.u64 	%rd2, %rd22;
	mov.u32 	%r302, %ctaid.x;
	mov.u32 	%r303, %ntid.x;
	mov.u32 	%r304, %tid.x;
	mad.lo.s32 	%r305, %r302, %r303, %r304;
	shl.b32 	%r1, %r305, 1;
	or.b32  	%r2, %r1, 1;
	mul.lo.s32 	%r3, %r293, %r301;
	mul.lo.s32 	%r306, %r290, %r300;
	mul.lo.s32 	%r4, %r306, %r3;
	setp.ge.s32 	%p1, %r1, %r4;
	@%p1 bra 	$L__BB0_22;
	mul.lo.s32 	%r5, %r3, %r290;
	div.s32 	%r307, %r1, %r5;
	mul.lo.s32 	%r308, %r307, %r5;
	sub.s32 	%r309, %r1, %r308;
	div.s32 	%r6, %r309, %r3;
	mul.lo.s32 	%r310, %r6, %r3;
	sub.s32 	%r311, %r309, %r310;
	div.s32 	%r7, %r311, %r293;
	mul.lo.s32 	%r312, %r7, %r293;
	sub.s32 	%r8, %r311, %r312;
	setp.lt.s32 	%p2, %r2, %r4;
	add.s32 	%r9, %r8, 1;
	setp.lt.s32 	%p3, %r9, %r293;
	mul.lo.s32 	%r10, %r307, %r287;
	mul.lo.s32 	%r11, %r6, %r287;
	and.pred  	%p4, %p3, %p2;
	mov.f32 	%f745, 0f00000000;
	mov.f32 	%f632, 0f00000000;
	mov.f32 	%f746, 0f00000000;
	@%p4 bra 	$L__BB0_63;
	setp.lt.s32 	%p5, %r287, 1;
	@%p5 bra 	$L__BB0_9;
	setp.lt.s32 	%p6, %r291, 1;
	mul.lo.s32 	%r12, %r7, %r294;
	mul.lo.s32 	%r313, %r8, %r295;
	sub.s32 	%r13, %r313, %r297;
	@%p6 bra 	$L__BB0_9;
	add.s32 	%r14, %r292, -1;
	and.b32  	%r15, %r292, 7;
	add.s32 	%r16, %r15, -1;
	and.b32  	%r17, %r292, 3;
	and.b32  	%r18, %r292, 2147483640;
	and.b32  	%r19, %r292, 1;
	sub.s32 	%r20, %r12, %r296;
	mov.f32 	%f745, 0f00000000;
	mov.b32 	%r499, 0;
$L__BB0_5:
	add.s32 	%r316, %r499, %r10;
	mul.lo.s32 	%r22, %r316, %r288;
	add.s32 	%r317, %r499, %r11;
	mul.lo.s32 	%r23, %r317, %r291;
	mov.b32 	%r500, 0;
$L__BB0_6:
	setp.gt.s32 	%p7, %r292, 0;
	mad.lo.s32 	%r25, %r500, %r298, %r20;
	setp.gt.s32 	%p8, %r25, -1;
	setp.lt.s32 	%p9, %r25, %r288;
	and.pred  	%p10, %p8, %p7;
	and.pred  	%p11, %p10, %p9;
	@%p11 bra 	$L__BB0_61;
$L__BB0_7:
	add.s32 	%r500, %r500, 1;
	setp.eq.s32 	%p64, %r500, %r291;
	@%p64 bra 	$L__BB0_8;
	bra.uni 	$L__BB0_6;
$L__BB0_8:
	add.s32 	%r499, %r499, 1;
	setp.eq.s32 	%p65, %r499, %r287;
	@%p65 bra 	$L__BB0_9;
	bra.uni 	$L__BB0_5;
$L__BB0_9:
	setp.ge.s32 	%p66, %r2, %r4;
	@%p66 bra 	$L__BB0_17;
	setp.lt.s32 	%p67, %r287, 1;
	rem.s32 	%r242, %r2, %r5;
	@%p67 bra 	$L__BB0_17;
	div.s32 	%r246, %r242, %r3;
	mul.lo.s32 	%r341, %r246, %r3;
	sub.s32 	%r342, %r242, %r341;
	setp.lt.s32 	%p68, %r291, 1;
	div.s32 	%r343, %r342, %r293;
	mul.lo.s32 	%r344, %r343, %r294;
	sub.s32 	%r243, %r344, %r296;
	mul.lo.s32 	%r345, %r343, %r293;
	sub.s32 	%r346, %r342, %r345;
	mul.lo.s32 	%r347, %r346, %r295;
	sub.s32 	%r244, %r347, %r297;
	div.s32 	%r245, %r2, %r5;
	@%p68 bra 	$L__BB0_17;
	add.s32 	%r247, %r292, -1;
	and.b32  	%r248, %r292, 7;
	add.s32 	%r249, %r248, -1;
	and.b32  	%r250, %r292, 3;
	and.b32  	%r251, %r292, 2147483640;
	and.b32  	%r252, %r292, 1;
	mul.lo.s32 	%r253, %r246, %r287;
	mul.lo.s32 	%r254, %r245, %r287;
	mov.f32 	%f746, 0f00000000;
	mov.b32 	%r546, 0;
$L__BB0_13:
	add.s32 	%r350, %r546, %r254;
	mul.lo.s32 	%r256, %r350, %r288;
	add.s32 	%r351, %r546, %r253;
	mul.lo.s32 	%r257, %r351, %r291;
	mov.b32 	%r547, 0;
$L__BB0_14:
	setp.gt.s32 	%p69, %r292, 0;
	mad.lo.s32 	%r259, %r547, %r298, %r243;
	setp.gt.s32 	%p70, %r259, -1;
	setp.lt.s32 	%p71, %r259, %r288;
	and.pred  	%p72, %p70, %p69;
	and.pred  	%p73, %p72, %p71;
	@%p73 bra 	$L__BB0_299;
$L__BB0_15:
	add.s32 	%r547, %r547, 1;
	setp.eq.s32 	%p126, %r547, %r291;
	@%p126 bra 	$L__BB0_16;
	bra.uni 	$L__BB0_14;
$L__BB0_16:
	add.s32 	%r546, %r546, 1;
	setp.ne.s32 	%p127, %r546, %r287;
	@%p127 bra 	$L__BB0_13;
$L__BB0_17:
	ld.param.u64 	%rd291, [_Z18conv2d_bf16_kernelPK13__nv_bfloat16S1_S1_PS_iiiiiiiiiiiiiii_param_2];
	add.s32 	%r286, %r1, 1;
	setp.eq.s64 	%p390, %rd291, 0;
	@%p390 bra 	$L__BB0_20;
	ld.param.u64 	%rd292, [_Z18conv2d_bf16_kernelPK13__nv_bfloat16S1_S1_PS_iiiiiiiiiiiiiii_param_2];
	setp.ge.s32 	%p391, %r286, %r4;
	cvta.to.global.u64 	%rd17, %rd292;
	mul.wide.s32 	%rd285, %r6, 2;
	add.s64 	%rd286, %rd17, %rd285;
	ld.global.nc.u16 	%rs166, [%rd286];
	// begin inline asm
	{ cvt.f32.bf16 %f627, %rs166;}

	// end inline asm
	add.rn.f32 	%f745, %f745, %f627;
	@%p391 bra 	$L__BB0_20;
	div.s32 	%r497, %r286, %r3;
	rem.s32 	%r498, %r497, %r290;
	mul.wide.s32 	%rd287, %r498, 2;
	add.s64 	%rd288, %rd17, %rd287;
	ld.global.nc.u16 	%rs167, [%rd288];
	// begin inline asm
	{ cvt.f32.bf16 %f628, %rs167;}

	// end inline asm
	add.rn.f32 	%f746, %f746, %f628;
$L__BB0_20:
	ld.param.u64 	%rd293, [_Z18conv2d_bf16_kernelPK13__nv_bfloat16S1_S1_PS_iiiiiiiiiiiiiii_param_3];
	setp.ge.s32 	%p392, %r286, %r4;
	// begin inline asm
	{  cvt.rn.bf16.f32 %rs168, %f745;}

	// end inline asm
	cvta.to.global.u64 	%rd289, %rd293;
	mul.wide.s32 	%rd290, %r1, 2;
	add.s64 	%rd18, %rd289, %rd290;
	st.global.u16 	[%rd18], %rs168;
	@%p392 bra 	$L__BB0_22;
	// begin inline asm
	{  cvt.rn.bf16.f32 %rs169, %f746;}

	// end inline asm
	st.global.u16 	[%rd18+2], %rs169;
$L__BB0_22:
	ret;
$L__BB0_23:
	.pragma "nounroll";
	mad.lo.s32 	%r27, %r501, %r299, %r13;
	setp.lt.s32 	%p13, %r27, 0;
	setp.ge.s32 	%p14, %r27, %r289;
	or.pred  	%p15, %p13, %p14;
	@%p15 bra 	$L__BB0_25;
	add.s32 	%r322, %r27, %r37;
	add.s32 	%r323, %r501, %r38;
	mul.wide.s32 	%rd23, %r323, 2;
	add.s64 	%rd24, %rd2, %rd23;
	ld.global.nc.u16 	%rs1, [%rd24];
	// begin inline asm
	{ cvt.f32.bf16 %f338, %rs1;}

	// end inline asm
	mul.wide.s32 	%rd25, %r322, 2;
	add.s64 	%rd26, %rd1, %rd25;
	ld.global.nc.u16 	%rs2, [%rd26];
	// begin inline asm
	{ cvt.f32.bf16 %f339, %rs2;}

	// end inline asm
	mul.rn.f32 	%f340, %f339, %f338;
	add.rn.f32 	%f745, %f745, %f340;
$L__BB0_25:
	add.s32 	%r28, %r27, %r299;
	setp.lt.s32 	%p16, %r28, 0;
	setp.ge.s32 	%p17, %r28, %r289;
	cvt.s64.s32 	%rd28, %r501;
	add.s64 	%rd29, %rd28, %rd27;
	shl.b64 	%rd30, %rd29, 1;
	add.s64 	%rd3, %rd2, %rd30;
	or.pred  	%p18, %p16, %p17;
	@%p18 bra 	$L__BB0_27;
	add.s32 	%r324, %r28, %r37;
	ld.global.nc.u16 	%rs3, [%rd3+2];
	// begin inline asm
	{ cvt.f32.bf16 %f341, %rs3;}

	// end inline asm
	mul.wide.s32 	%rd31, %r324, 2;
	add.s64 	%rd32, %rd1, %rd31;
	ld.global.nc.u16 	%rs4, [%rd32];
	// begin inline asm
	{ cvt.f32.bf16 %f342, %rs4;}

	// end inline asm
	mul.rn.f32 	%f343, %f342, %f341;
	add.rn.f32 	%f745, %f745, %f343;
$L__BB0_27:
	add.s32 	%r29, %r28, %r299;
	setp.lt.s32 	%p19, %r29, 0;
	setp.ge.s32 	%p20, %r29, %r289;
	or.pred  	%p21, %p19, %p20;
	@%p21 bra 	$L__BB0_29;
	add.s32 	%r325, %r29, %r37;
	ld.global.nc.u16 	%rs5, [%rd3+4];
	// begin inline asm
	{ cvt.f32.bf16 %f344, %rs5;}

	// end inline asm
	mul.wide.s32 	%rd33, %r325, 2;
	add.s64 	%rd34, %rd1, %rd33;
	ld.global.nc.u16 	%rs6, [%rd34];
	// begin inline asm
	{ cvt.f32.bf16 %f345, %rs6;}

	// end inline asm
	mul.rn.f32 	%f346, %f345, %f344;
	add.rn.f32 	%f745, %f745, %f346;
$L__BB0_29:
	add.s32 	%r30, %r29, %r299;
	setp.lt.s32 	%p22, %r30, 0;
	setp.ge.s32 	%p23, %r30, %r289;
	or.pred  	%p24, %p22, %p23;
	@%p24 bra 	$L__BB0_31;
	add.s32 	%r326, %r30, %r37;
	ld.global.nc.u16 	%rs7, [%rd3+6];
	// begin inline asm
	{ cvt.f32.bf16 %f347, %rs7;}

	// end inline asm
	mul.wide.s32 	%rd35, %r326, 2;
	add.s64 	%rd36, %rd1, %rd35;
	ld.global.nc.u16 	%rs8, [%rd36];
	// begin inline asm
	{ cvt.f32.bf16 %f348, %rs8;}

	// end inline asm
	mul.rn.f32 	%f349, %f348, %f347;
	add.rn.f32 	%f745, %f745, %f349;
$L__BB0_31:
	add.s32 	%r31, %r30, %r299;
	setp.lt.s32 	%p25, %r31, 0;
	setp.ge.s32 	%p26, %r31, %r289;
	or.pred  	%p27, %p25, %p26;
	@%p27 bra 	$L__BB0_33;
	add.s32 	%r327, %r31, %r37;
	ld.global.nc.u16 	%rs9, [%rd3+8];
	// begin inline asm
	{ cvt.f32.bf16 %f350, %rs9;}

	// end inline asm
	mul.wide.s32 	%rd37, %r327, 2;
	add.s64 	%rd38, %rd1, %rd37;
	ld.global.nc.u16 	%rs10, [%rd38];
	// begin inline asm
	{ cvt.f32.bf16 %f351, %rs10;}

	// end inline asm
	mul.rn.f32 	%f352, %f351, %f350;
	add.rn.f32 	%f745, %f745, %f352;
$L__BB0_33:
	add.s32 	%r32, %r31, %r299;
	setp.lt.s32 	%p28, %r32, 0;
	setp.ge.s32 	%p29, %r32, %r289;
	or.pred  	%p30, %p28, %p29;
	@%p30 bra 	$L__BB0_35;
	add.s32 	%r328, %r32, %r37;
	ld.global.nc.u16 	%rs11, [%rd3+10];
	// begin inline asm
	{ cvt.f32.bf16 %f353, %rs11;}

	// end inline asm
	mul.wide.s32 	%rd39, %r328, 2;
	add.s64 	%rd40, %rd1, %rd39;
	ld.global.nc.u16 	%rs12, [%rd40];
	// begin inline asm
	{ cvt.f32.bf16 %f354, %rs12;}

	// end inline asm
	mul.rn.f32 	%f355, %f354, %f353;
	add.rn.f32 	%f745, %f745, %f355;
$L__BB0_35:
	add.s32 	%r33, %r32, %r299;
	setp.lt.s32 	%p31, %r33, 0;
	setp.ge.s32 	%p32, %r33, %r289;
	or.pred  	%p33, %p31, %p32;
	@%p33 bra 	$L__BB0_37;
	add.s32 	%r329, %r33, %r37;
	ld.global.nc.u16 	%rs13, [%rd3+12];
	// begin inline asm
	{ cvt.f32.bf16 %f356, %rs13;}

	// end inline asm
	mul.wide.s32 	%rd41, %r329, 2;
	add.s64 	%rd42, %rd1, %rd41;
	ld.global.nc.u16 	%rs14, [%rd42];
	// begin inline asm
	{ cvt.f32.bf16 %f357, %rs14;}

	// end inline asm
	mul.rn.f32 	%f358, %f357, %f356;
	add.rn.f32 	%f745, %f745, %f358;
$L__BB0_37:
	add.s32 	%r34, %r33, %r299;
	setp.lt.s32 	%p34, %r34, 0;
	setp.ge.s32 	%p35, %r34, %r289;
	or.pred  	%p36, %p34, %p35;
	@%p36 bra 	$L__BB0_39;
	add.s32 	%r330, %r34, %r37;
	ld.global.nc.u16 	%rs15, [%rd3+14];
	// begin inline asm
	{ cvt.f32.bf16 %f359, %rs15;}

	// end inline asm
	mul.wide.s32 	%rd43, %r330, 2;
	add.s64 	%rd44, %rd1, %rd43;
	ld.global.nc.u16 	%rs16, [%rd44];
	// begin inline asm
	{ cvt.f32.bf16 %f360, %rs16;}

	// end inline asm
	mul.rn.f32 	%f361, %f360, %f359;
	add.rn.f32 	%f745, %f745, %f361;
$L__BB0_39:
	add.s32 	%r501, %r501, 8;
	setp.eq.s32 	%p37, %r501, %r18;
	mov.u32 	%r503, %r18;
	@%p37 bra 	$L__BB0_40;
	bra.uni 	$L__BB0_23;
$L__BB0_40:
	setp.eq.s32 	%p38, %r15, 0;
	@%p38 bra 	$L__BB0_7;
	setp.lt.u32 	%p39, %r16, 3;
	@%p39 bra 	$L__BB0_51;
	mad.lo.s32 	%r40, %r503, %r299, %r13;
	setp.lt.s32 	%p40, %r40, 0;
	setp.ge.s32 	%p41, %r40, %r289;
	or.pred  	%p42, %p40, %p41;
	@%p42 bra 	$L__BB0_44;
	add.s32 	%r331, %r40, %r37;
	add.s32 	%r332, %r503, %r38;
	mul.wide.s32 	%rd45, %r332, 2;
	add.s64 	%rd46, %rd2, %rd45;
	ld.global.nc.u16 	%rs17, [%rd46];
	// begin inline asm
	{ cvt.f32.bf16 %f363, %rs17;}

	// end inline asm
	mul.wide.s32 	%rd47, %r331, 2;
	add.s64 	%rd48, %rd1, %rd47;
	ld.global.nc.u16 	%rs18, [%rd48];
	// begin inline asm
	{ cvt.f32.bf16 %f364, %rs18;}

	// end inline asm
	mul.rn.f32 	%f365, %f364, %f363;
	add.rn.f32 	%f745, %f745, %f365;
$L__BB0_44:
	add.s32 	%r41, %r40, %r299;
	setp.lt.s32 	%p43, %r41, 0;
	setp.ge.s32 	%p44, %r41, %r289;
	cvt.s64.s32 	%rd49, %r38;
	cvt.u64.u32 	%rd50, %r503;
	add.s64 	%rd51, %rd50, %rd49;
	shl.b64 	%rd52, %rd51, 1;
	add.s64 	%rd4, %rd2, %rd52;
	or.pred  	%p45, %p43, %p44;
	@%p45 bra 	$L__BB0_46;
	add.s32 	%r333, %r41, %r37;
	ld.global.nc.u16 	%rs19, [%rd4+2];
	// begin inline asm
	{ cvt.f32.bf16 %f366, %rs19;}

	// end inline asm
	mul.wide.s32 	%rd53, %r333, 2;
	add.s64 	%rd54, %rd1, %rd53;
	ld.global.nc.u16 	%rs20, [%rd54];
	// begin inline asm
	{ cvt.f32.bf16 %f367, %rs20;}

	// end inline asm
	mul.rn.f32 	%f368, %f367, %f366;
	add.rn.f32 	%f745, %f745, %f368;
$L__BB0_46:
	add.s32 	%r42, %r41, %r299;
	setp.lt.s32 	%p46, %r42, 0;
	setp.ge.s32 	%p47, %r42, %r289;
	or.pred  	%p48, %p46, %p47;
	@%p48 bra 	$L__BB0_48;
	add.s32 	%r334, %r42, %r37;
	ld.global.nc.u16 	%rs21, [%rd4+4];
	// begin inline asm
	{ cvt.f32.bf16 %f369, %rs21;}

	// end inline asm
	mul.wide.s32 	%rd55, %r334, 2;
	add.s64 	%rd56, %rd1, %rd55;
	ld.global.nc.u16 	%rs22, [%rd56];
	// begin inline asm
	{ cvt.f32.bf16 %f370, %rs22;}

	// end inline asm
	mul.rn.f32 	%f371, %f370, %f369;
	add.rn.f32 	%f745, %f745, %f371;
$L__BB0_48:
	add.s32 	%r43, %r42, %r299;
	setp.lt.s32 	%p49, %r43, 0;
	setp.ge.s32 	%p50, %r43, %r289;
	or.pred  	%p51, %p49, %p50;
	@%p51 bra 	$L__BB0_50;
	add.s32 	%r335, %r43, %r37;
	ld.global.nc.u16 	%rs23, [%rd4+6];
	// begin inline asm
	{ cvt.f32.bf16 %f372, %rs23;}

	// end inline asm
	mul.wide.s32 	%rd57, %r335, 2;
	add.s64 	%rd58, %rd1, %rd57;
	ld.global.nc.u16 	%rs24, [%rd58];
	// begin inline asm
	{ cvt.f32.bf16 %f373, %rs24;}

	// end inline asm
	mul.rn.f32 	%f374, %f373, %f372;
	add.rn.f32 	%f745, %f745, %f374;
$L__BB0_50:
	add.s32 	%r503, %r503, 4;
$L__BB0_51:
	setp.eq.s32 	%p52, %r17, 0;
	@%p52 bra 	$L__BB0_7;
	setp.eq.s32 	%p53, %r17, 1;
	@%p53 bra 	$L__BB0_58;
	mad.lo.s32 	%r46, %r503, %r299, %r13;
	setp.lt.s32 	%p54, %r46, 0;
	setp.ge.s32 	%p55, %r46, %r289;
	or.pred  	%p56, %p54, %p55;
	@%p56 bra 	$L__BB0_55;
	add.s32 	%r336, %r46, %r37;
	add.s32 	%r337, %r503, %r38;
	mul.wide.s32 	%rd59, %r337, 2;
	add.s64 	%rd60, %rd2, %rd59;
	ld.global.nc.u16 	%rs25, [%rd60];
	// begin inline asm
	{ cvt.f32.bf16 %f376, %rs25;}

	// end inline asm
	mul.wide.s32 	%rd61, %r336, 2;
	add.s64 	%rd62, %rd1, %rd61;
	ld.global.nc.u16 	%rs26, [%rd62];
	// begin inline asm
	{ cvt.f32.bf16 %f377, %rs26;}

	// end inline asm
	mul.rn.f32 	%f378, %f377, %f376;
	add.rn.f32 	%f745, %f745, %f378;
$L__BB0_55:
	add.s32 	%r47, %r46, %r299;
	setp.lt.s32 	%p57, %r47, 0;
	setp.ge.s32 	%p58, %r47, %r289;
	or.pred  	%p59, %p57, %p58;
	@%p59 bra 	$L__BB0_57;
	add.s32 	%r338, %r47, %r37;
	cvt.s64.s32 	%rd63, %r38;
	cvt.s64.s32 	%rd64, %r503;
	add.s64 	%rd65, %rd64, %rd63;
	shl.b64 	%rd66, %rd65, 1;
	add.s64 	%rd67, %rd2, %rd66;
	ld.global.nc.u16 	%rs27, [%rd67+2];
	// begin inline asm
	{ cvt.f32.bf16 %f379, %rs27;}

	// end inline asm
	mul.wide.s32 	%rd68, %r338, 2;
	add.s64 	%rd69, %rd1, %rd68;
	ld.global.nc.u16 	%rs28, [%rd69];
	// begin inline asm
	{ cvt.f32.bf16 %f380, %rs28;}

	// end inline asm
	mul.rn.f32 	%f381, %f380, %f379;
	add.rn.f32 	%f745, %f745, %f381;
$L__BB0_57:
	add.s32 	%r503, %r503, 2;
$L__BB0_58:
	setp.eq.s32 	%p60, %r19, 0;
	@%p60 bra 	$L__BB0_7;
	mad.lo.s32 	%r50, %r503, %r299, %r13;
	setp.lt.s32 	%p61, %r50, 0;
	setp.ge.s32 	%p62, %r50, %r289;
	or.pred  	%p63, %p61, %p62;
	@%p63 bra 	$L__BB0_7;
	add.s32 	%r339, %r50, %r37;
	add.s32 	%r340, %r503, %r38;
	mul.wide.s32 	%rd70, %r340, 2;
	add.s64 	%rd71, %rd2, %rd70;
	ld.global.nc.u16 	%rs29, [%rd71];
	// begin inline asm
	{ cvt.f32.bf16 %f382, %rs29;}

	// end inline asm
	mul.wide.s32 	%rd72, %r339, 2;
	add.s64 	%rd73, %rd1, %rd72;
	ld.global.nc.u16 	%rs30, [%rd73];
	// begin inline asm
	{ cvt.f32.bf16 %f383, %rs30;}

	// end inline asm
	mul.rn.f32 	%f384, %f383, %f382;
	add.rn.f32 	%f745, %f745, %f384;
	bra.uni 	$L__BB0_7;
$L__BB0_61:
	setp.lt.u32 	%p12, %r14, 7;
	add.s32 	%r319, %r25, %r22;
	mul.lo.s32 	%r37, %r319, %r289;
	add.s32 	%r320, %r500, %r23;
	mul.lo.s32 	%r38, %r320, %r292;
	mov.b32 	%r503, 0;
	@%p12 bra 	$L__BB0_40;
	mov.b32 	%r501, 0;
	cvt.s64.s32 	%rd27, %r38;
	bra.uni 	$L__BB0_23;
$L__BB0_63:
	setp.lt.s32 	%p128, %r287, 1;
	mov.f32 	%f745, %f632;
	@%p128 bra 	$L__BB0_17;
	mul.lo.s32 	%r375, %r7, %r294;
	sub.s32 	%r52, %r375, %r296;
	mul.lo.s32 	%r53, %r8, %r295;
	sub.s32 	%r54, %r53, %r297;
	min.s32 	%r376, %r291, %r292;
	setp.lt.s32 	%p129, %r376, 1;
	mov.f32 	%f745, %f632;
	@%p129 bra 	$L__BB0_17;
	and.b32  	%r55, %r292, 3;
	add.s32 	%r56, %r55, -1;
	and.b32  	%r57, %r287, 3;
	setp.lt.u32 	%p130, %r287, 4;
	mov.f32 	%f746, 0f00000000;
	mov.b32 	%r523, 0;
	mov.f32 	%f745, %f746;
	@%p130 bra 	$L__BB0_201;
	and.b32  	%r523, %r287, 2147483644;
	and.b32  	%r59, %r292, 2147483644;
	and.b32  	%r60, %r292, 1;
	mov.f32 	%f746, 0f00000000;
	mov.b32 	%r505, 0;
$L__BB0_67:
	.pragma "nounroll";
	add.s32 	%r62, %r505, %r10;
	mul.lo.s32 	%r63, %r62, %r288;
	add.s32 	%r64, %r505, %r11;
	mul.lo.s32 	%r65, %r64, %r291;
	mov.b32 	%r518, 0;
$L__BB0_68:
	mad.lo.s32 	%r144, %r518, %r298, %r52;
	setp.lt.s32 	%p131, %r144, 0;
	setp.ge.s32 	%p132, %r144, %r288;
	or.pred  	%p133, %p131, %p132;
	@%p133 bra 	$L__BB0_259;
	setp.lt.u32 	%p134, %r292, 4;
	add.s32 	%r381, %r63, %r144;
	mul.lo.s32 	%r145, %r381, %r289;
	add.s32 	%r382, %r65, %r518;
	mul.lo.s32 	%r146, %r382, %r292;
	mov.b32 	%r521, 0;
	@%p134 bra 	$L__BB0_243;
	mov.b32 	%r519, 0;
$L__BB0_71:
	.pragma "nounroll";
	add.s32 	%r384, %r146, %r519;
	mul.wide.s32 	%rd125, %r384, 2;
	add.s64 	%rd11, %rd2, %rd125;
	ld.global.nc.u16 	%rs61, [%rd11];
	// begin inline asm
	{ cvt.f32.bf16 %f443, %rs61;}

	// end inline asm
	mad.lo.s32 	%r148, %r519, %r299, %r54;
	add.s32 	%r149, %r148, %r295;
	setp.lt.s32 	%p135, %r148, 0;
	setp.ge.s32 	%p136, %r148, %r289;
	or.pred  	%p137, %p135, %p136;
	@%p137 bra 	$L__BB0_73;
	add.s32 	%r385, %r148, %r145;
	mul.wide.s32 	%rd126, %r385, 2;
	add.s64 	%rd127, %rd1, %rd126;
	ld.global.nc.u16 	%rs62, [%rd127];
	// begin inline asm
	{ cvt.f32.bf16 %f444, %rs62;}

	// end inline asm
	mul.rn.f32 	%f445, %f444, %f443;
	add.rn.f32 	%f745, %f745, %f445;
$L__BB0_73:
	setp.lt.s32 	%p138, %r149, 0;
	setp.ge.s32 	%p139, %r149, %r289;
	or.pred  	%p140, %p138, %p139;
	@%p140 bra 	$L__BB0_75;
	add.s32 	%r386, %r149, %r145;
	mul.wide.s32 	%rd128, %r386, 2;
	add.s64 	%rd129, %rd1, %rd128;
	ld.global.nc.u16 	%rs63, [%rd129];
	// begin inline asm
	{ cvt.f32.bf16 %f446, %rs63;}

	// end inline asm
	mul.rn.f32 	%f447, %f446, %f443;
	add.rn.f32 	%f746, %f746, %f447;
$L__BB0_75:
	ld.global.nc.u16 	%rs64, [%rd11+2];
	// begin inline asm
	{ cvt.f32.bf16 %f448, %rs64;}

	// end inline asm
	add.s32 	%r150, %r148, %r299;
	add.s32 	%r151, %r150, %r295;
	setp.lt.s32 	%p141, %r150, 0;
	setp.ge.s32 	%p142, %r150, %r289;
	or.pred  	%p143, %p141, %p142;
	@%p143 bra 	$L__BB0_77;
	add.s32 	%r387, %r150, %r145;
	mul.wide.s32 	%rd130, %r387, 2;
	add.s64 	%rd131, %rd1, %rd130;
	ld.global.nc.u16 	%rs65, [%rd131];
	// begin inline asm
	{ cvt.f32.bf16 %f449, %rs65;}

	// end inline asm
	mul.rn.f32 	%f450, %f449, %f448;
	add.rn.f32 	%f745, %f745, %f450;
$L__BB0_77:
	setp.lt.s32 	%p144, %r151, 0;
	setp.ge.s32 	%p145, %r151, %r289;
	or.pred  	%p146, %p144, %p145;
	@%p146 bra 	$L__BB0_79;
	add.s32 	%r388, %r151, %r145;
	mul.wide.s32 	%rd132, %r388, 2;
	add.s64 	%rd133, %rd1, %rd132;
	ld.global.nc.u16 	%rs66, [%rd133];
	// begin inline asm
	{ cvt.f32.bf16 %f451, %rs66;}

	// end inline asm
	mul.rn.f32 	%f452, %f451, %f448;
	add.rn.f32 	%f746, %f746, %f452;
$L__BB0_79:
	ld.global.nc.u16 	%rs67, [%rd11+4];
	// begin inline asm
	{ cvt.f32.bf16 %f453, %rs67;}

	// end inline asm
	add.s32 	%r152, %r150, %r299;
	add.s32 	%r153, %r152, %r295;
	setp.lt.s32 	%p147, %r152, 0;
	setp.ge.s32 	%p148, %r152, %r289;
	or.pred  	%p149, %p147, %p148;
	@%p149 bra 	$L__BB0_81;
	add.s32 	%r389, %r152, %r145;
	mul.wide.s32 	%rd134, %r389, 2;
	add.s64 	%rd135, %rd1, %rd134;
	ld.global.nc.u16 	%rs68, [%rd135];
	// begin inline asm
	{ cvt.f32.bf16 %f454, %rs68;}

	// end inline asm
	mul.rn.f32 	%f455, %f454, %f453;
	add.rn.f32 	%f745, %f745, %f455;
$L__BB0_81:
	setp.lt.s32 	%p150, %r153, 0;
	setp.ge.s32 	%p151, %r153, %r289;
	or.pred  	%p152, %p150, %p151;
	@%p152 bra 	$L__BB0_83;
	add.s32 	%r390, %r153, %r145;
	mul.wide.s32 	%rd136, %r390, 2;
	add.s64 	%rd137, %rd1, %rd136;
	ld.global.nc.u16 	%rs69, [%rd137];
	// begin inline asm
	{ cvt.f32.bf16 %f456, %rs69;}

	// end inline asm
	mul.rn.f32 	%f457, %f456, %f453;
	add.rn.f32 	%f746, %f746, %f457;
$L__BB0_83:
	ld.global.nc.u16 	%rs70, [%rd11+6];
	// begin inline asm
	{ cvt.f32.bf16 %f458, %rs70;}

	// end inline asm
	add.s32 	%r154, %r152, %r299;
	add.s32 	%r155, %r154, %r295;
	setp.lt.s32 	%p153, %r154, 0;
	setp.ge.s32 	%p154, %r154, %r289;
	or.pred  	%p155, %p153, %p154;
	@%p155 bra 	$L__BB0_85;
	add.s32 	%r391, %r154, %r145;
	mul.wide.s32 	%rd138, %r391, 2;
	add.s64 	%rd139, %rd1, %rd138;
	ld.global.nc.u16 	%rs71, [%rd139];
	// begin inline asm
	{ cvt.f32.bf16 %f459, %rs71;}

	// end inline asm
	mul.rn.f32 	%f460, %f459, %f458;
	add.rn.f32 	%f745, %f745, %f460;
$L__BB0_85:
	setp.lt.s32 	%p156, %r155, 0;
	setp.ge.s32 	%p157, %r155, %r289;
	or.pred  	%p158, %p156, %p157;
	@%p158 bra 	$L__BB0_242;
	add.s32 	%r392, %r155, %r145;
	mul.wide.s32 	%rd140, %r392, 2;
	add.s64 	%rd141, %rd1, %rd140;
	ld.global.nc.u16 	%rs72, [%rd141];
	// begin inline asm
	{ cvt.f32.bf16 %f461, %rs72;}

	// end inline asm
	mul.rn.f32 	%f462, %f461, %f458;
	add.rn.f32 	%f746, %f746, %f462;
	bra.uni 	$L__BB0_242;
$L__BB0_87:
	mad.lo.s32 	%r67, %r506, %r298, %r52;
	setp.lt.s32 	%p182, %r67, 0;
	setp.ge.s32 	%p183, %r67, %r288;
	or.pred  	%p184, %p182, %p183;
	@%p184 bra 	$L__BB0_123;
	setp.lt.u32 	%p185, %r292, 4;
	add.s32 	%r403, %r167, %r67;
	mul.lo.s32 	%r68, %r403, %r289;
	add.s32 	%r404, %r168, %r506;
	mul.lo.s32 	%r69, %r404, %r292;
	mov.b32 	%r509, 0;
	@%p185 bra 	$L__BB0_107;
	mov.b32 	%r507, 0;
$L__BB0_90:
	.pragma "nounroll";
	add.s32 	%r406, %r69, %r507;
	mul.wide.s32 	%rd157, %r406, 2;
	add.s64 	%rd5, %rd2, %rd157;
	ld.global.nc.u16 	%rs82, [%rd5];
	// begin inline asm
	{ cvt.f32.bf16 %f480, %rs82;}

	// end inline asm
	mad.lo.s32 	%r71, %r507, %r299, %r54;
	add.s32 	%r72, %r71, %r295;
	setp.lt.s32 	%p186, %r71, 0;
	setp.ge.s32 	%p187, %r71, %r289;
	or.pred  	%p188, %p186, %p187;
	@%p188 bra 	$L__BB0_92;
	add.s32 	%r407, %r71, %r68;
	mul.wide.s32 	%rd158, %r407, 2;
	add.s64 	%rd159, %rd1, %rd158;
	ld.global.nc.u16 	%rs83, [%rd159];
	// begin inline asm
	{ cvt.f32.bf16 %f481, %rs83;}

	// end inline asm
	mul.rn.f32 	%f482, %f481, %f480;
	add.rn.f32 	%f745, %f745, %f482;
$L__BB0_92:
	setp.lt.s32 	%p189, %r72, 0;
	setp.ge.s32 	%p190, %r72, %r289;
	or.pred  	%p191, %p189, %p190;
	@%p191 bra 	$L__BB0_94;
	add.s32 	%r408, %r72, %r68;
	mul.wide.s32 	%rd160, %r408, 2;
	add.s64 	%rd161, %rd1, %rd160;
	ld.global.nc.u16 	%rs84, [%rd161];
	// begin inline asm
	{ cvt.f32.bf16 %f483, %rs84;}

	// end inline asm
	mul.rn.f32 	%f484, %f483, %f480;
	add.rn.f32 	%f746, %f746, %f484;
$L__BB0_94:
	ld.global.nc.u16 	%rs85, [%rd5+2];
	// begin inline asm
	{ cvt.f32.bf16 %f485, %rs85;}

	// end inline asm
	add.s32 	%r73, %r71, %r299;
	add.s32 	%r74, %r73, %r295;
	setp.lt.s32 	%p192, %r73, 0;
	setp.ge.s32 	%p193, %r73, %r289;
	or.pred  	%p194, %p192, %p193;
	@%p194 bra 	$L__BB0_96;
	add.s32 	%r409, %r73, %r68;
	mul.wide.s32 	%rd162, %r409, 2;
	add.s64 	%rd163, %rd1, %rd162;
	ld.global.nc.u16 	%rs86, [%rd163];
	// begin inline asm
	{ cvt.f32.bf16 %f486, %rs86;}

	// end inline asm
	mul.rn.f32 	%f487, %f486, %f485;
	add.rn.f32 	%f745, %f745, %f487;
$L__BB0_96:
	setp.lt.s32 	%p195, %r74, 0;
	setp.ge.s32 	%p196, %r74, %r289;
	or.pred  	%p197, %p195, %p196;
	@%p197 bra 	$L__BB0_98;
	add.s32 	%r410, %r74, %r68;
	mul.wide.s32 	%rd164, %r410, 2;
	add.s64 	%rd165, %rd1, %rd164;
	ld.global.nc.u16 	%rs87, [%rd165];
	// begin inline asm
	{ cvt.f32.bf16 %f488, %rs87;}

	// end inline asm
	mul.rn.f32 	%f489, %f488, %f485;
	add.rn.f32 	%f746, %f746, %f489;
$L__BB0_98:
	ld.global.nc.u16 	%rs88, [%rd5+4];
	// begin inline asm
	{ cvt.f32.bf16 %f490, %rs88;}

	// end inline asm
	add.s32 	%r75, %r73, %r299;
	add.s32 	%r76, %r75, %r295;
	setp.lt.s32 	%p198, %r75, 0;
	setp.ge.s32 	%p199, %r75, %r289;
	or.pred  	%p200, %p198, %p199;
	@%p200 bra 	$L__BB0_100;
	add.s32 	%r411, %r75, %r68;
	mul.wide.s32 	%rd166, %r411, 2;
	add.s64 	%rd167, %rd1, %rd166;
	ld.global.nc.u16 	%rs89, [%rd167];
	// begin inline asm
	{ cvt.f32.bf16 %f491, %rs89;}

	// end inline asm
	mul.rn.f32 	%f492, %f491, %f490;
	add.rn.f32 	%f745, %f745, %f492;
$L__BB0_100:
	setp.lt.s32 	%p201, %r76, 0;
	setp.ge.s32 	%p202, %r76, %r289;
	or.pred  	%p203, %p201, %p202;
	@%p203 bra 	$L__BB0_102;
	add.s32 	%r412, %r76, %r68;
	mul.wide.s32 	%rd168, %r412, 2;
	add.s64 	%rd169, %rd1, %rd168;
	ld.global.nc.u16 	%rs90, [%rd169];
	// begin inline asm
	{ cvt.f32.bf16 %f493, %rs90;}

	// end inline asm
	mul.rn.f32 	%f494, %f493, %f490;
	add.rn.f32 	%f746, %f746, %f494;
$L__BB0_102:
	ld.global.nc.u16 	%rs91, [%rd5+6];
	// begin inline asm
	{ cvt.f32.bf16 %f495, %rs91;}

	// end inline asm
	add.s32 	%r77, %r75, %r299;
	add.s32 	%r78, %r77, %r295;
	setp.lt.s32 	%p204, %r77, 0;
	setp.ge.s32 	%p205, %r77, %r289;
	or.pred  	%p206, %p204, %p205;
	@%p206 bra 	$L__BB0_104;
	add.s32 	%r413, %r77, %r68;
	mul.wide.s32 	%rd170, %r413, 2;
	add.s64 	%rd171, %rd1, %rd170;
	ld.global.nc.u16 	%rs92, [%rd171];
	// begin inline asm
	{ cvt.f32.bf16 %f496, %rs92;}

	// end inline asm
	mul.rn.f32 	%f497, %f496, %f495;
	add.rn.f32 	%f745, %f745, %f497;
$L__BB0_104:
	setp.lt.s32 	%p207, %r78, 0;
	setp.ge.s32 	%p208, %r78, %r289;
	or.pred  	%p209, %p207, %p208;
	@%p209 bra 	$L__BB0_106;
	add.s32 	%r414, %r78, %r68;
	mul.wide.s32 	%rd172, %r414, 2;
	add.s64 	%rd173, %rd1, %rd172;
	ld.global.nc.u16 	%rs93, [%rd173];
	// begin inline asm
	{ cvt.f32.bf16 %f498, %rs93;}

	// end inline asm
	mul.rn.f32 	%f499, %f498, %f495;
	add.rn.f32 	%f746, %f746, %f499;
$L__BB0_106:
	add.s32 	%r507, %r507, 4;
	setp.ne.s32 	%p210, %r507, %r59;
	mov.u32 	%r509, %r59;
	@%p210 bra 	$L__BB0_90;
$L__BB0_107:
	setp.eq.s32 	%p211, %r55, 0;
	@%p211 bra 	$L__BB0_123;
	setp.eq.s32 	%p212, %r56, 0;
	@%p212 bra 	$L__BB0_118;
	add.s32 	%r415, %r69, %r509;
	mul.wide.s32 	%rd174, %r415, 2;
	add.s64 	%rd6, %rd2, %rd174;
	ld.global.nc.u16 	%rs94, [%rd6];
	// begin inline asm
	{ cvt.f32.bf16 %f501, %rs94;}

	// end inline asm
	mad.lo.s32 	%r81, %r509, %r299, %r54;
	add.s32 	%r82, %r81, %r295;
	setp.lt.s32 	%p213, %r81, 0;
	setp.ge.s32 	%p214, %r81, %r289;
	or.pred  	%p215, %p213, %p214;
	@%p215 bra 	$L__BB0_111;
	add.s32 	%r416, %r81, %r68;
	mul.wide.s32 	%rd175, %r416, 2;
	add.s64 	%rd176, %rd1, %rd175;
	ld.global.nc.u16 	%rs95, [%rd176];
	// begin inline asm
	{ cvt.f32.bf16 %f502, %rs95;}

	// end inline asm
	mul.rn.f32 	%f503, %f502, %f501;
	add.rn.f32 	%f745, %f745, %f503;
$L__BB0_111:
	setp.lt.s32 	%p216, %r82, 0;
	setp.ge.s32 	%p217, %r82, %r289;
	or.pred  	%p218, %p216, %p217;
	@%p218 bra 	$L__BB0_113;
	add.s32 	%r417, %r82, %r68;
	mul.wide.s32 	%rd177, %r417, 2;
	add.s64 	%rd178, %rd1, %rd177;
	ld.global.nc.u16 	%rs96, [%rd178];
	// begin inline asm
	{ cvt.f32.bf16 %f504, %rs96;}

	// end inline asm
	mul.rn.f32 	%f505, %f504, %f501;
	add.rn.f32 	%f746, %f746, %f505;
$L__BB0_113:
	ld.global.nc.u16 	%rs97, [%rd6+2];
	// begin inline asm
	{ cvt.f32.bf16 %f506, %rs97;}

	// end inline asm
	add.s32 	%r83, %r81, %r299;
	add.s32 	%r84, %r83, %r295;
	setp.lt.s32 	%p219, %r83, 0;
	setp.ge.s32 	%p220, %r83, %r289;
	or.pred  	%p221, %p219, %p220;
	@%p221 bra 	$L__BB0_115;
	add.s32 	%r418, %r83, %r68;
	mul.wide.s32 	%rd179, %r418, 2;
	add.s64 	%rd180, %rd1, %rd179;
	ld.global.nc.u16 	%rs98, [%rd180];
	// begin inline asm
	{ cvt.f32.bf16 %f507, %rs98;}

	// end inline asm
	mul.rn.f32 	%f508, %f507, %f506;
	add.rn.f32 	%f745, %f745, %f508;
$L__BB0_115:
	setp.lt.s32 	%p222, %r84, 0;
	setp.ge.s32 	%p223, %r84, %r289;
	or.pred  	%p224, %p222, %p223;
	@%p224 bra 	$L__BB0_117;
	add.s32 	%r419, %r84, %r68;
	mul.wide.s32 	%rd181, %r419, 2;
	add.s64 	%rd182, %rd1, %rd181;
	ld.global.nc.u16 	%rs99, [%rd182];
	// begin inline asm
	{ cvt.f32.bf16 %f509, %rs99;}

	// end inline asm
	mul.rn.f32 	%f510, %f509, %f506;
	add.rn.f32 	%f746, %f746, %f510;
$L__BB0_117:
	add.s32 	%r509, %r509, 2;
$L__BB0_118:
	setp.eq.s32 	%p225, %r60, 0;
	@%p225 bra 	$L__BB0_123;
	add.s32 	%r420, %r69, %r509;
	mul.wide.s32 	%rd183, %r420, 2;
	add.s64 	%rd184, %rd2, %rd183;
	ld.global.nc.u16 	%rs100, [%rd184];
	// begin inline asm
	{ cvt.f32.bf16 %f511, %rs100;}

	// end inline asm
	mad.lo.s32 	%r87, %r509, %r299, %r54;
	add.s32 	%r88, %r87, %r295;
	setp.lt.s32 	%p226, %r87, 0;
	setp.ge.s32 	%p227, %r87, %r289;
	or.pred  	%p228, %p226, %p227;
	@%p228 bra 	$L__BB0_121;
	add.s32 	%r421, %r87, %r68;
	mul.wide.s32 	%rd185, %r421, 2;
	add.s64 	%rd186, %rd1, %rd185;
	ld.global.nc.u16 	%rs101, [%rd186];
	// begin inline asm
	{ cvt.f32.bf16 %f512, %rs101;}

	// end inline asm
	mul.rn.f32 	%f513, %f512, %f511;
	add.rn.f32 	%f745, %f745, %f513;
$L__BB0_121:
	setp.lt.s32 	%p229, %r88, 0;
	setp.ge.s32 	%p230, %r88, %r289;
	or.pred  	%p231, %p229, %p230;
	@%p231 bra 	$L__BB0_123;
	add.s32 	%r422, %r88, %r68;
	mul.wide.s32 	%rd187, %r422, 2;
	add.s64 	%rd188, %rd1, %rd187;
	ld.global.nc.u16 	%rs102, [%rd188];
	// begin inline asm
	{ cvt.f32.bf16 %f514, %rs102;}

	// end inline asm
	mul.rn.f32 	%f515, %f514, %f511;
	add.rn.f32 	%f746, %f746, %f515;
$L__BB0_123:
	add.s32 	%r506, %r506, 1;
	setp.ne.s32 	%p232, %r506, %r291;
	@%p232 bra 	$L__BB0_87;
	add.s32 	%r424, %r62, 2;
	mul.lo.s32 	%r90, %r424, %r288;
	add.s32 	%r425, %r64, 2;
	mul.lo.s32 	%r91, %r425, %r291;
	mov.b32 	%r510, 0;
$L__BB0_125:
	mad.lo.s32 	%r93, %r510, %r298, %r52;
	setp.lt.s32 	%p233, %r93, 0;
	setp.ge.s32 	%p234, %r93, %r288;
	or.pred  	%p235, %p233, %p234;
	@%p235 bra 	$L__BB0_161;
	setp.lt.u32 	%p236, %r292, 4;
	add.s32 	%r427, %r90, %r93;
	mul.lo.s32 	%r94, %r427, %r289;
	add.s32 	%r428, %r91, %r510;
	mul.lo.s32 	%r95, %r428, %r292;
	mov.b32 	%r513, 0;
	@%p236 bra 	$L__BB0_145;
	mov.b32 	%r511, 0;
$L__BB0_128:
	.pragma "nounroll";
	add.s32 	%r430, %r95, %r511;
	mul.wide.s32 	%rd189, %r430, 2;
	add.s64 	%rd7, %rd2, %rd189;
	ld.global.nc.u16 	%rs103, [%rd7];
	// begin inline asm
	{ cvt.f32.bf16 %f517, %rs103;}

	// end inline asm
	mad.lo.s32 	%r97, %r511, %r299, %r54;
	add.s32 	%r98, %r97, %r295;
	setp.lt.s32 	%p237, %r97, 0;
	setp.ge.s32 	%p238, %r97, %r289;
	or.pred  	%p239, %p237, %p238;
	@%p239 bra 	$L__BB0_130;
	add.s32 	%r431, %r97, %r94;
	mul.wide.s32 	%rd190, %r431, 2;
	add.s64 	%rd191, %rd1, %rd190;
	ld.global.nc.u16 	%rs104, [%rd191];
	// begin inline asm
	{ cvt.f32.bf16 %f518, %rs104;}

	// end inline asm
	mul.rn.f32 	%f519, %f518, %f517;
	add.rn.f32 	%f745, %f745, %f519;
$L__BB0_130:
	setp.lt.s32 	%p240, %r98, 0;
	setp.ge.s32 	%p241, %r98, %r289;
	or.pred  	%p242, %p240, %p241;
	@%p242 bra 	$L__BB0_132;
	add.s32 	%r432, %r98, %r94;
	mul.wide.s32 	%rd192, %r432, 2;
	add.s64 	%rd193, %rd1, %rd192;
	ld.global.nc.u16 	%rs105, [%rd193];
	// begin inline asm
	{ cvt.f32.bf16 %f520, %rs105;}

	// end inline asm
	mul.rn.f32 	%f521, %f520, %f517;
	add.rn.f32 	%f746, %f746, %f521;
$L__BB0_132:
	ld.global.nc.u16 	%rs106, [%rd7+2];
	// begin inline asm
	{ cvt.f32.bf16 %f522, %rs106;}

	// end inline asm
	add.s32 	%r99, %r97, %r299;
	add.s32 	%r100, %r99, %r295;
	setp.lt.s32 	%p243, %r99, 0;
	setp.ge.s32 	%p244, %r99, %r289;
	or.pred  	%p245, %p243, %p244;
	@%p245 bra 	$L__BB0_134;
	add.s32 	%r433, %r99, %r94;
	mul.wide.s32 	%rd194, %r433, 2;
	add.s64 	%rd195, %rd1, %rd194;
	ld.global.nc.u16 	%rs107, [%rd195];
	// begin inline asm
	{ cvt.f32.bf16 %f523, %rs107;}

	// end inline asm
	mul.rn.f32 	%f524, %f523, %f522;
	add.rn.f32 	%f745, %f745, %f524;
$L__BB0_134:
	setp.lt.s32 	%p246, %r100, 0;
	setp.ge.s32 	%p247, %r100, %r289;
	or.pred  	%p248, %p246, %p247;
	@%p248 bra 	$L__BB0_136;
	add.s32 	%r434, %r100, %r94;
	mul.wide.s32 	%rd196, %r434, 2;
	add.s64 	%rd197, %rd1, %rd196;
	ld.global.nc.u16 	%rs108, [%rd197];
	// begin inline asm
	{ cvt.f32.bf16 %f525, %rs108;}

	// end inline asm
	mul.rn.f32 	%f526, %f525, %f522;
	add.rn.f32 	%f746, %f746, %f526;
$L__BB0_136:
	ld.global.nc.u16 	%rs109, [%rd7+4];
	// begin inline asm
	{ cvt.f32.bf16 %f527, %rs109;}

	// end inline asm
	add.s32 	%r101, %r99, %r299;
	add.s32 	%r102, %r101, %r295;
	setp.lt.s32 	%p249, %r101, 0;
	setp.ge.s32 	%p250, %r101, %r289;
	or.pred  	%p251, %p249, %p250;
	@%p251 bra 	$L__BB0_138;
	add.s32 	%r435, %r101, %r94;
	mul.wide.s32 	%rd198, %r435, 2;
	add.s64 	%rd199, %rd1, %rd198;
	ld.global.nc.u16 	%rs110, [%rd199];
	// begin inline asm
	{ cvt.f32.bf16 %f528, %rs110;}

	// end inline asm
	mul.rn.f32 	%f529, %f528, %f527;
	add.rn.f32 	%f745, %f745, %f529;
$L__BB0_138:
	setp.lt.s32 	%p252, %r102, 0;
	setp.ge.s32 	%p253, %r102, %r289;
	or.pred  	%p254, %p252, %p253;
	@%p254 bra 	$L__BB0_140;
	add.s32 	%r436, %r102, %r94;
	mul.wide.s32 	%rd200, %r436, 2;
	add.s64 	%rd201, %rd1, %rd200;
	ld.global.nc.u16 	%rs111, [%rd201];
	// begin inline asm
	{ cvt.f32.bf16 %f530, %rs111;}

	// end inline asm
	mul.rn.f32 	%f531, %f530, %f527;
	add.rn.f32 	%f746, %f746, %f531;
$L__BB0_140:
	ld.global.nc.u16 	%rs112, [%rd7+6];
	// begin inline asm
	{ cvt.f32.bf16 %f532, %rs112;}

	// end inline asm
	add.s32 	%r103, %r101, %r299;
	add.s32 	%r104, %r103, %r295;
	setp.lt.s32 	%p255, %r103, 0;
	setp.ge.s32 	%p256, %r103, %r289;
	or.pred  	%p257, %p255, %p256;
	@%p257 bra 	$L__BB0_142;
	add.s32 	%r437, %r103, %r94;
	mul.wide.s32 	%rd202, %r437, 2;
	add.s64 	%rd203, %rd1, %rd202;
	ld.global.nc.u16 	%rs113, [%rd203];
	// begin inline asm
	{ cvt.f32.bf16 %f533, %rs113;}

	// end inline asm
	mul.rn.f32 	%f534, %f533, %f532;
	add.rn.f32 	%f745, %f745, %f534;
$L__BB0_142:
	setp.lt.s32 	%p258, %r104, 0;
	setp.ge.s32 	%p259, %r104, %r289;
	or.pred  	%p260, %p258, %p259;
	@%p260 bra 	$L__BB0_144;
	add.s32 	%r438, %r104, %r94;
	mul.wide.s32 	%rd204, %r438, 2;
	add.s64 	%rd205, %rd1, %rd204;
	ld.global.nc.u16 	%rs114, [%rd205];
	// begin inline asm
	{ cvt.f32.bf16 %f535, %rs114;}

	// end inline asm
	mul.rn.f32 	%f536, %f535, %f532;
	add.rn.f32 	%f746, %f746, %f536;
$L__BB0_144:
	add.s32 	%r511, %r511, 4;
	setp.ne.s32 	%p261, %r511, %r59;
	mov.u32 	%r513, %r59;
	@%p261 bra 	$L__BB0_128;
$L__BB0_145:
	setp.eq.s32 	%p262, %r55, 0;
	@%p262 bra 	$L__BB0_161;
	setp.eq.s32 	%p263, %r56, 0;
	@%p263 bra 	$L__BB0_156;
	add.s32 	%r439, %r95, %r513;
	mul.wide.s32 	%rd206, %r439, 2;
	add.s64 	%rd8, %rd2, %rd206;
	ld.global.nc.u16 	%rs115, [%rd8];
	// begin inline asm
	{ cvt.f32.bf16 %f538, %rs115;}

	// end inline asm
	mad.lo.s32 	%r107, %r513, %r299, %r54;
	add.s32 	%r108, %r107, %r295;
	setp.lt.s32 	%p264, %r107, 0;
	setp.ge.s32 	%p265, %r107, %r289;
	or.pred  	%p266, %p264, %p265;
	@%p266 bra 	$L__BB0_149;
	add.s32 	%r440, %r107, %r94;
	mul.wide.s32 	%rd207, %r440, 2;
	add.s64 	%rd208, %rd1, %rd207;
	ld.global.nc.u16 	%rs116, [%rd208];
	// begin inline asm
	{ cvt.f32.bf16 %f539, %rs116;}

	// end inline asm
	mul.rn.f32 	%f540, %f539, %f538;
	add.rn.f32 	%f745, %f745, %f540;
$L__BB0_149:
	setp.lt.s32 	%p267, %r108, 0;
	setp.ge.s32 	%p268, %r108, %r289;
	or.pred  	%p269, %p267, %p268;
	@%p269 bra 	$L__BB0_151;
	add.s32 	%r441, %r108, %r94;
	mul.wide.s32 	%rd209, %r441, 2;
	add.s64 	%rd210, %rd1, %rd209;
	ld.global.nc.u16 	%rs117, [%rd210];
	// begin inline asm
	{ cvt.f32.bf16 %f541, %rs117;}

	// end inline asm
	mul.rn.f32 	%f542, %f541, %f538;
	add.rn.f32 	%f746, %f746, %f542;
$L__BB0_151:
	ld.global.nc.u16 	%rs118, [%rd8+2];
	// begin inline asm
	{ cvt.f32.bf16 %f543, %rs118;}

	// end inline asm
	add.s32 	%r109, %r107, %r299;
	add.s32 	%r110, %r109, %r295;
	setp.lt.s32 	%p270, %r109, 0;
	setp.ge.s32 	%p271, %r109, %r289;
	or.pred  	%p272, %p270, %p271;
	@%p272 bra 	$L__BB0_153;
	add.s32 	%r442, %r109, %r94;
	mul.wide.s32 	%rd211, %r442, 2;
	add.s64 	%rd212, %rd1, %rd211;
	ld.global.nc.u16 	%rs119, [%rd212];
	// begin inline asm
	{ cvt.f32.bf16 %f544, %rs119;}

	// end inline asm
	mul.rn.f32 	%f545, %f544, %f543;
	add.rn.f32 	%f745, %f745, %f545;
$L__BB0_153:
	setp.lt.s32 	%p273, %r110, 0;
	setp.ge.s32 	%p274, %r110, %r289;
	or.pred  	%p275, %p273, %p274;
	@%p275 bra 	$L__BB0_155;
	add.s32 	%r443, %r110, %r94;
	mul.wide.s32 	%rd213, %r443, 2;
	add.s64 	%rd214, %rd1, %rd213;
	ld.global.nc.u16 	%rs120, [%rd214];
	// begin inline asm
	{ cvt.f32.bf16 %f546, %rs120;}

	// end inline asm
	mul.rn.f32 	%f547, %f546, %f543;
	add.rn.f32 	%f746, %f746, %f547;
$L__BB0_155:
	add.s32 	%r513, %r513, 2;
$L__BB0_156:
	setp.eq.s32 	%p276, %r60, 0;
	@%p276 bra 	$L__BB0_161;
	add.s32 	%r444, %r95, %r513;
	mul.wide.s32 	%rd215, %r444, 2;
	add.s64 	%rd216, %rd2, %rd215;
	ld.global.nc.u16 	%rs121, [%rd216];
	// begin inline asm
	{ cvt.f32.bf16 %f548, %rs121;}

	// end inline asm
	mad.lo.s32 	%r113, %r513, %r299, %r54;
	add.s32 	%r114, %r113, %r295;
	setp.lt.s32 	%p277, %r113, 0;
	setp.ge.s32 	%p278, %r113, %r289;
	or.pred  	%p279, %p277, %p278;
	@%p279 bra 	$L__BB0_159;
	add.s32 	%r445, %r113, %r94;
	mul.wide.s32 	%rd217, %r445, 2;
	add.s64 	%rd218, %rd1, %rd217;
	ld.global.nc.u16 	%rs122, [%rd218];
	// begin inline asm
	{ cvt.f32.bf16 %f549, %rs122;}

	// end inline asm
	mul.rn.f32 	%f550, %f549, %f548;
	add.rn.f32 	%f745, %f745, %f550;
$L__BB0_159:
	setp.lt.s32 	%p280, %r114, 0;
	setp.ge.s32 	%p281, %r114, %r289;
	or.pred  	%p282, %p280, %p281;
	@%p282 bra 	$L__BB0_161;
	add.s32 	%r446, %r114, %r94;
	mul.wide.s32 	%rd219, %r446, 2;
	add.s64 	%rd220, %rd1, %rd219;
	ld.global.nc.u16 	%rs123, [%rd220];
	// begin inline asm
	{ cvt.f32.bf16 %f551, %rs123;}

	// end inline asm
	mul.rn.f32 	%f552, %f551, %f548;
	add.rn.f32 	%f746, %f746, %f552;
$L__BB0_161:
	add.s32 	%r510, %r510, 1;
	setp.ne.s32 	%p283, %r510, %r291;
	@%p283 bra 	$L__BB0_125;
	add.s32 	%r448, %r62, 3;
	mul.lo.s32 	%r116, %r448, %r288;
	add.s32 	%r449, %r64, 3;
	mul.lo.s32 	%r117, %r449, %r291;
	mov.b32 	%r514, 0;
$L__BB0_163:
	mad.lo.s32 	%r119, %r514, %r298, %r52;
	setp.lt.s32 	%p284, %r119, 0;
	setp.ge.s32 	%p285, %r119, %r288;
	or.pred  	%p286, %p284, %p285;
	@%p286 bra 	$L__BB0_199;
	setp.lt.u32 	%p287, %r292, 4;
	add.s32 	%r451, %r116, %r119;
	mul.lo.s32 	%r120, %r451, %r289;
	add.s32 	%r452, %r117, %r514;
	mul.lo.s32 	%r121, %r452, %r292;
	mov.b32 	%r517, 0;
	@%p287 bra 	$L__BB0_183;
	mov.b32 	%r515, 0;
$L__BB0_166:
	.pragma "nounroll";
	add.s32 	%r454, %r121, %r515;
	mul.wide.s32 	%rd221, %r454, 2;
	add.s64 	%rd9, %rd2, %rd221;
	ld.global.nc.u16 	%rs124, [%rd9];
	// begin inline asm
	{ cvt.f32.bf16 %f554, %rs124;}

	// end inline asm
	mad.lo.s32 	%r123, %r515, %r299, %r54;
	add.s32 	%r124, %r123, %r295;
	setp.lt.s32 	%p288, %r123, 0;
	setp.ge.s32 	%p289, %r123, %r289;
	or.pred  	%p290, %p288, %p289;
	@%p290 bra 	$L__BB0_168;
	add.s32 	%r455, %r123, %r120;
	mul.wide.s32 	%rd222, %r455, 2;
	add.s64 	%rd223, %rd1, %rd222;
	ld.global.nc.u16 	%rs125, [%rd223];
	// begin inline asm
	{ cvt.f32.bf16 %f555, %rs125;}

	// end inline asm
	mul.rn.f32 	%f556, %f555, %f554;
	add.rn.f32 	%f745, %f745, %f556;
$L__BB0_168:
	setp.lt.s32 	%p291, %r124, 0;
	setp.ge.s32 	%p292, %r124, %r289;
	or.pred  	%p293, %p291, %p292;
	@%p293 bra 	$L__BB0_170;
	add.s32 	%r456, %r124, %r120;
	mul.wide.s32 	%rd224, %r456, 2;
	add.s64 	%rd225, %rd1, %rd224;
	ld.global.nc.u16 	%rs126, [%rd225];
	// begin inline asm
	{ cvt.f32.bf16 %f557, %rs126;}

	// end inline asm
	mul.rn.f32 	%f558, %f557, %f554;
	add.rn.f32 	%f746, %f746, %f558;
$L__BB0_170:
	ld.global.nc.u16 	%rs127, [%rd9+2];
	// begin inline asm
	{ cvt.f32.bf16 %f559, %rs127;}

	// end inline asm
	add.s32 	%r125, %r123, %r299;
	add.s32 	%r126, %r125, %r295;
	setp.lt.s32 	%p294, %r125, 0;
	setp.ge.s32 	%p295, %r125, %r289;
	or.pred  	%p296, %p294, %p295;
	@%p296 bra 	$L__BB0_172;
	add.s32 	%r457, %r125, %r120;
	mul.wide.s32 	%rd226, %r457, 2;
	add.s64 	%rd227, %rd1, %rd226;
	ld.global.nc.u16 	%rs128, [%rd227];
	// begin inline asm
	{ cvt.f32.bf16 %f560, %rs128;}

	// end inline asm
	mul.rn.f32 	%f561, %f560, %f559;
	add.rn.f32 	%f745, %f745, %f561;
$L__BB0_172:
	setp.lt.s32 	%p297, %r126, 0;
	setp.ge.s32 	%p298, %r126, %r289;
	or.pred  	%p299, %p297, %p298;
	@%p299 bra 	$L__BB0_174;
	add.s32 	%r458, %r126, %r120;
	mul.wide.s32 	%rd228, %r458, 2;
	add.s64 	%rd229, %rd1, %rd228;
	ld.global.nc.u16 	%rs129, [%rd229];
	// begin inline asm
	{ cvt.f32.bf16 %f562, %rs129;}

	// end inline asm
	mul.rn.f32 	%f563, %f562, %f559;
	add.rn.f32 	%f746, %f746, %f563;
$L__BB0_174:
	ld.global.nc.u16 	%rs130, [%rd9+4];
	// begin inline asm
	{ cvt.f32.bf16 %f564, %rs130;}

	// end inline asm
	add.s32 	%r127, %r125, %r299;
	add.s32 	%r128, %r127, %r295;
	setp.lt.s32 	%p300, %r127, 0;
	setp.ge.s32 	%p301, %r127, %r289;
	or.pred  	%p302, %p300, %p301;
	@%p302 bra 	$L__BB0_176;
	add.s32 	%r459, %r127, %r120;
	mul.wide.s32 	%rd230, %r459, 2;
	add.s64 	%rd231, %rd1, %rd230;
	ld.global.nc.u16 	%rs131, [%rd231];
	// begin inline asm
	{ cvt.f32.bf16 %f565, %rs131;}

	// end inline asm
	mul.rn.f32 	%f566, %f565, %f564;
	add.rn.f32 	%f745, %f745, %f566;
$L__BB0_176:
	setp.lt.s32 	%p303, %r128, 0;
	setp.ge.s32 	%p304, %r128, %r289;
	or.pred  	%p305, %p303, %p304;
	@%p305 bra 	$L__BB0_178;
	add.s32 	%r460, %r128, %r120;
	mul.wide.s32 	%rd232, %r460, 2;
	add.s64 	%rd233, %rd1, %rd232;
	ld.global.nc.u16 	%rs132, [%rd233];
	// begin inline asm
	{ cvt.f32.bf16 %f567, %rs132;}

	// end inline asm
	mul.rn.f32 	%f568, %f567, %f564;
	add.rn.f32 	%f746, %f746, %f568;
$L__BB0_178:
	ld.global.nc.u16 	%rs133, [%rd9+6];
	// begin inline asm
	{ cvt.f32.bf16 %f569, %rs133;}

	// end inline asm
	add.s32 	%r129, %r127, %r299;
	add.s32 	%r130, %r129, %r295;
	setp.lt.s32 	%p306, %r129, 0;
	setp.ge.s32 	%p307, %r129, %r289;
	or.pred  	%p308, %p306, %p307;
	@%p308 bra 	$L__BB0_180;
	add.s32 	%r461, %r129, %r120;
	mul.wide.s32 	%rd234, %r461, 2;
	add.s64 	%rd235, %rd1, %rd234;
	ld.global.nc.u16 	%rs134, [%rd235];
	// begin inline asm
	{ cvt.f32.bf16 %f570, %rs134;}

	// end inline asm
	mul.rn.f32 	%f571, %f570, %f569;
	add.rn.f32 	%f745, %f745, %f571;
$L__BB0_180:
	setp.lt.s32 	%p309, %r130, 0;
	setp.ge.s32 	%p310, %r130, %r289;
	or.pred  	%p311, %p309, %p310;
	@%p311 bra 	$L__BB0_182;
	add.s32 	%r462, %r130, %r120;
	mul.wide.s32 	%rd236, %r462, 2;
	add.s64 	%rd237, %rd1, %rd236;
	ld.global.nc.u16 	%rs135, [%rd237];
	// begin inline asm
	{ cvt.f32.bf16 %f572, %rs135;}

	// end inline asm
	mul.rn.f32 	%f573, %f572, %f569;
	add.rn.f32 	%f746, %f746, %f573;
$L__BB0_182:
	add.s32 	%r515, %r515, 4;
	setp.ne.s32 	%p312, %r515, %r59;
	mov.u32 	%r517, %r59;
	@%p312 bra 	$L__BB0_166;
$L__BB0_183:
	setp.eq.s32 	%p313, %r55, 0;
	@%p313 bra 	$L__BB0_199;
	setp.eq.s32 	%p314, %r56, 0;
	@%p314 bra 	$L__BB0_194;
	add.s32 	%r463, %r121, %r517;
	mul.wide.s32 	%rd238, %r463, 2;
	add.s64 	%rd10, %rd2, %rd238;
	ld.global.nc.u16 	%rs136, [%rd10];
	// begin inline asm
	{ cvt.f32.bf16 %f575, %rs136;}

	// end inline asm
	mad.lo.s32 	%r133, %r517, %r299, %r54;
	add.s32 	%r134, %r133, %r295;
	setp.lt.s32 	%p315, %r133, 0;
	setp.ge.s32 	%p316, %r133, %r289;
	or.pred  	%p317, %p315, %p316;
	@%p317 bra 	$L__BB0_187;
	add.s32 	%r464, %r133, %r120;
	mul.wide.s32 	%rd239, %r464, 2;
	add.s64 	%rd240, %rd1, %rd239;
	ld.global.nc.u16 	%rs137, [%rd240];
	// begin inline asm
	{ cvt.f32.bf16 %f576, %rs137;}

	// end inline asm
	mul.rn.f32 	%f577, %f576, %f575;
	add.rn.f32 	%f745, %f745, %f577;
$L__BB0_187:
	setp.lt.s32 	%p318, %r134, 0;
	setp.ge.s32 	%p319, %r134, %r289;
	or.pred  	%p320, %p318, %p319;
	@%p320 bra 	$L__BB0_189;
	add.s32 	%r465, %r134, %r120;
	mul.wide.s32 	%rd241, %r465, 2;
	add.s64 	%rd242, %rd1, %rd241;
	ld.global.nc.u16 	%rs138, [%rd242];
	// begin inline asm
	{ cvt.f32.bf16 %f578, %rs138;}

	// end inline asm
	mul.rn.f32 	%f579, %f578, %f575;
	add.rn.f32 	%f746, %f746, %f579;
$L__BB0_189:
	ld.global.nc.u16 	%rs139, [%rd10+2];
	// begin inline asm
	{ cvt.f32.bf16 %f580, %rs139;}

	// end inline asm
	add.s32 	%r135, %r133, %r299;
	add.s32 	%r136, %r135, %r295;
	setp.lt.s32 	%p321, %r135, 0;
	setp.ge.s32 	%p322, %r135, %r289;
	or.pred  	%p323, %p321, %p322;
	@%p323 bra 	$L__BB0_191;
	add.s32 	%r466, %r135, %r120;
	mul.wide.s32 	%rd243, %r466, 2;
	add.s64 	%rd244, %rd1, %rd243;
	ld.global.nc.u16 	%rs140, [%rd244];
	// begin inline asm
	{ cvt.f32.bf16 %f581, %rs140;}

	// end inline asm
	mul.rn.f32 	%f582, %f581, %f580;
	add.rn.f32 	%f745, %f745, %f582;
$L__BB0_191:
	setp.lt.s32 	%p324, %r136, 0;
	setp.ge.s32 	%p325, %r136, %r289;
	or.pred  	%p326, %p324, %p325;
	@%p326 bra 	$L__BB0_193;
	add.s32 	%r467, %r136, %r120;
	mul.wide.s32 	%rd245, %r467, 2;
	add.s64 	%rd246, %rd1, %rd245;
	ld.global.nc.u16 	%rs141, [%rd246];
	// begin inline asm
	{ cvt.f32.bf16 %f583, %rs141;}

	// end inline asm
	mul.rn.f32 	%f584, %f583, %f580;
	add.rn.f32 	%f746, %f746, %f584;
$L__BB0_193:
	add.s32 	%r517, %r517, 2;
$L__BB0_194:
	setp.eq.s32 	%p327, %r60, 0;
	@%p327 bra 	$L__BB0_199;
	add.s32 	%r468, %r121, %r517;
	mul.wide.s32 	%rd247, %r468, 2;
	add.s64 	%rd248, %rd2, %rd247;
	ld.global.nc.u16 	%rs142, [%rd248];
	// begin inline asm
	{ cvt.f32.bf16 %f585, %rs142;}

	// end inline asm
	mad.lo.s32 	%r139, %r517, %r299, %r54;
	add.s32 	%r140, %r139, %r295;
	setp.lt.s32 	%p328, %r139, 0;
	setp.ge.s32 	%p329, %r139, %r289;
	or.pred  	%p330, %p328, %p329;
	@%p330 bra 	$L__BB0_197;
	add.s32 	%r469, %r139, %r120;
	mul.wide.s32 	%rd249, %r469, 2;
	add.s64 	%rd250, %rd1, %rd249;
	ld.global.nc.u16 	%rs143, [%rd250];
	// begin inline asm
	{ cvt.f32.bf16 %f586, %rs143;}

	// end inline asm
	mul.rn.f32 	%f587, %f586, %f585;
	add.rn.f32 	%f745, %f745, %f587;
$L__BB0_197:
	setp.lt.s32 	%p331, %r140, 0;
	setp.ge.s32 	%p332, %r140, %r289;
	or.pred  	%p333, %p331, %p332;
	@%p333 bra 	$L__BB0_199;
	add.s32 	%r470, %r140, %r120;
	mul.wide.s32 	%rd251, %r470, 2;
	add.s64 	%rd252, %rd1, %rd251;
	ld.global.nc.u16 	%rs144, [%rd252];
	// begin inline asm
	{ cvt.f32.bf16 %f588, %rs144;}

	// end inline asm
	mul.rn.f32 	%f589, %f588, %f585;
	add.rn.f32 	%f746, %f746, %f589;
$L__BB0_199:
	add.s32 	%r514, %r514, 1;
	setp.ne.s32 	%p334, %r514, %r291;
	@%p334 bra 	$L__BB0_163;
	add.s32 	%r505, %r505, 4;
	setp.eq.s32 	%p335, %r505, %r523;
	@%p335 bra 	$L__BB0_201;
	bra.uni 	$L__BB0_67;
$L__BB0_201:
	setp.eq.s32 	%p336, %r57, 0;
	@%p336 bra 	$L__BB0_17;
	and.b32  	%r170, %r292, 2147483644;
	mul.lo.s32 	%r472, %r295, %r9;
	sub.s32 	%r171, %r472, %r297;
	shl.b32 	%r172, %r299, 2;
	add.s32 	%r473, %r299, %r53;
	sub.s32 	%r173, %r473, %r297;
	shl.b32 	%r474, %r299, 1;
	add.s32 	%r475, %r53, %r474;
	sub.s32 	%r174, %r475, %r297;
	mul.lo.s32 	%r476, %r299, 3;
	add.s32 	%r477, %r53, %r476;
	sub.s32 	%r175, %r477, %r297;
	add.s32 	%r478, %r472, %r476;
	sub.s32 	%r176, %r478, %r297;
	add.s32 	%r479, %r472, %r474;
	sub.s32 	%r177, %r479, %r297;
	add.s32 	%r480, %r299, %r472;
	sub.s32 	%r178, %r480, %r297;
	mov.b32 	%r524, 0;
$L__BB0_203:
	.pragma "nounroll";
	mov.b32 	%r525, 0;
$L__BB0_204:
	mad.lo.s32 	%r182, %r525, %r298, %r52;
	setp.lt.s32 	%p337, %r182, 0;
	setp.ge.s32 	%p338, %r182, %r288;
	or.pred  	%p339, %p337, %p338;
	@%p339 bra 	$L__BB0_240;
	setp.lt.u32 	%p340, %r292, 4;
	add.s32 	%r483, %r523, %r10;
	mad.lo.s32 	%r484, %r483, %r288, %r182;
	mul.lo.s32 	%r183, %r484, %r289;
	add.s32 	%r485, %r523, %r11;
	mad.lo.s32 	%r486, %r485, %r291, %r525;
	mul.lo.s32 	%r184, %r486, %r292;
	mov.b32 	%r545, 0;
	@%p340 bra 	$L__BB0_224;
	and.b32  	%r487, %r292, 2147483644;
	neg.s32 	%r543, %r487;
	add.s32 	%r541, %r171, %r183;
	add.s32 	%r539, %r173, %r183;
	add.s32 	%r537, %r174, %r183;
	add.s32 	%r535, %r175, %r183;
	add.s32 	%r533, %r176, %r183;
	add.s32 	%r531, %r177, %r183;
	add.s32 	%r529, %r178, %r183;
	add.s32 	%r528, %r54, %r183;
	mov.u32 	%r526, %r184;
	mov.u32 	%r527, %r54;
	mov.u32 	%r530, %r178;
	mov.u32 	%r532, %r177;
	mov.u32 	%r534, %r176;
	mov.u32 	%r536, %r175;
	mov.u32 	%r538, %r174;
	mov.u32 	%r540, %r173;
	mov.u32 	%r542, %r171;
$L__BB0_207:
	.pragma "nounroll";
	mul.wide.s32 	%rd253, %r526, 2;
	add.s64 	%rd13, %rd2, %rd253;
	ld.global.nc.u16 	%rs145, [%rd13];
	// begin inline asm
	{ cvt.f32.bf16 %f591, %rs145;}

	// end inline asm
	setp.lt.s32 	%p341, %r527, 0;
	setp.ge.s32 	%p342, %r527, %r289;
	or.pred  	%p343, %p341, %p342;
	@%p343 bra 	$L__BB0_209;
	mul.wide.s32 	%rd254, %r528, 2;
	add.s64 	%rd255, %rd1, %rd254;
	ld.global.nc.u16 	%rs146, [%rd255];
	// begin inline asm
	{ cvt.f32.bf16 %f592, %rs146;}

	// end inline asm
	mul.rn.f32 	%f593, %f592, %f591;
	add.rn.f32 	%f745, %f745, %f593;
$L__BB0_209:
	setp.lt.s32 	%p344, %r542, 0;
	setp.ge.s32 	%p345, %r542, %r289;
	or.pred  	%p346, %p344, %p345;
	@%p346 bra 	$L__BB0_211;
	mul.wide.s32 	%rd256, %r541, 2;
	add.s64 	%rd257, %rd1, %rd256;
	ld.global.nc.u16 	%rs147, [%rd257];
	// begin inline asm
	{ cvt.f32.bf16 %f594, %rs147;}

	// end inline asm
	mul.rn.f32 	%f595, %f594, %f591;
	add.rn.f32 	%f746, %f746, %f595;
$L__BB0_211:
	ld.global.nc.u16 	%rs148, [%rd13+2];
	// begin inline asm
	{ cvt.f32.bf16 %f596, %rs148;}

	// end inline asm
	setp.lt.s32 	%p347, %r540, 0;
	setp.ge.s32 	%p348, %r540, %r289;
	or.pred  	%p349, %p347, %p348;
	@%p349 bra 	$L__BB0_213;
	mul.wide.s32 	%rd258, %r539, 2;
	add.s64 	%rd259, %rd1, %rd258;
	ld.global.nc.u16 	%rs149, [%rd259];
	// begin inline asm
	{ cvt.f32.bf16 %f597, %rs149;}

	// end inline asm
	mul.rn.f32 	%f598, %f597, %f596;
	add.rn.f32 	%f745, %f745, %f598;
$L__BB0_213:
	setp.lt.s32 	%p350, %r530, 0;
	setp.ge.s32 	%p351, %r530, %r289;
	or.pred  	%p352, %p350, %p351;
	@%p352 bra 	$L__BB0_215;
	mul.wide.s32 	%rd260, %r529, 2;
	add.s64 	%rd261, %rd1, %rd260;
	ld.global.nc.u16 	%rs150, [%rd261];
	// begin inline asm
	{ cvt.f32.bf16 %f599, %rs150;}

	// end inline asm
	mul.rn.f32 	%f600, %f599, %f596;
	add.rn.f32 	%f746, %f746, %f600;
$L__BB0_215:
	ld.global.nc.u16 	%rs151, [%rd13+4];
	// begin inline asm
	{ cvt.f32.bf16 %f601, %rs151;}

	// end inline asm
	setp.lt.s32 	%p353, %r538, 0;
	setp.ge.s32 	%p354, %r538, %r289;
	or.pred  	%p355, %p353, %p354;
	@%p355 bra 	$L__BB0_217;
	mul.wide.s32 	%rd262, %r537, 2;
	add.s64 	%rd263, %rd1, %rd262;
	ld.global.nc.u16 	%rs152, [%rd263];
	// begin inline asm
	{ cvt.f32.bf16 %f602, %rs152;}

	// end inline asm
	mul.rn.f32 	%f603, %f602, %f601;
	add.rn.f32 	%f745, %f745, %f603;
$L__BB0_217:
	setp.lt.s32 	%p356, %r532, 0;
	setp.ge.s32 	%p357, %r532, %r289;
	or.pred  	%p358, %p356, %p357;
	@%p358 bra 	$L__BB0_219;
	mul.wide.s32 	%rd264, %r531, 2;
	add.s64 	%rd265, %rd1, %rd264;
	ld.global.nc.u16 	%rs153, [%rd265];
	// begin inline asm
	{ cvt.f32.bf16 %f604, %rs153;}

	// end inline asm
	mul.rn.f32 	%f605, %f604, %f601;
	add.rn.f32 	%f746, %f746, %f605;
$L__BB0_219:
	ld.global.nc.u16 	%rs154, [%rd13+6];
	// begin inline asm
	{ cvt.f32.bf16 %f606, %rs154;}

	// end inline asm
	setp.lt.s32 	%p359, %r536, 0;
	setp.ge.s32 	%p360, %r536, %r289;
	or.pred  	%p361, %p359, %p360;
	@%p361 bra 	$L__BB0_221;
	mul.wide.s32 	%rd266, %r535, 2;
	add.s64 	%rd267, %rd1, %rd266;
	ld.global.nc.u16 	%rs155, [%rd267];
	// begin inline asm
	{ cvt.f32.bf16 %f607, %rs155;}

	// end inline asm
	mul.rn.f32 	%f608, %f607, %f606;
	add.rn.f32 	%f745, %f745, %f608;
$L__BB0_221:
	setp.lt.s32 	%p362, %r534, 0;
	setp.ge.s32 	%p363, %r534, %r289;
	or.pred  	%p364, %p362, %p363;
	@%p364 bra 	$L__BB0_223;
	mul.wide.s32 	%rd268, %r533, 2;
	add.s64 	%rd269, %rd1, %rd268;
	ld.global.nc.u16 	%rs156, [%rd269];
	// begin inline asm
	{ cvt.f32.bf16 %f609, %rs156;}

	// end inline asm
	mul.rn.f32 	%f610, %f609, %f606;
	add.rn.f32 	%f746, %f746, %f610;
$L__BB0_223:
	add.s32 	%r543, %r543, 4;
	add.s32 	%r542, %r542, %r172;
	add.s32 	%r541, %r541, %r172;
	add.s32 	%r540, %r540, %r172;
	add.s32 	%r539, %r539, %r172;
	add.s32 	%r538, %r538, %r172;
	add.s32 	%r537, %r537, %r172;
	add.s32 	%r536, %r536, %r172;
	add.s32 	%r535, %r535, %r172;
	add.s32 	%r534, %r534, %r172;
	add.s32 	%r533, %r533, %r172;
	add.s32 	%r532, %r532, %r172;
	add.s32 	%r531, %r531, %r172;
	add.s32 	%r530, %r530, %r172;
	add.s32 	%r529, %r529, %r172;
	add.s32 	%r528, %r528, %r172;
	add.s32 	%r527, %r527, %r172;
	add.s32 	%r526, %r526, 4;
	setp.ne.s32 	%p365, %r543, 0;
	mov.u32 	%r545, %r170;
	@%p365 bra 	$L__BB0_207;
$L__BB0_224:
	setp.eq.s32 	%p366, %r55, 0;
	@%p366 bra 	$L__BB0_240;
	setp.eq.s32 	%p367, %r56, 0;
	@%p367 bra 	$L__BB0_235;
	add.s32 	%r488, %r184, %r545;
	mul.wide.s32 	%rd270, %r488, 2;
	add.s64 	%rd14, %rd2, %rd270;
	ld.global.nc.u16 	%rs157, [%rd14];
	// begin inline asm
	{ cvt.f32.bf16 %f612, %rs157;}

	// end inline asm
	mad.lo.s32 	%r231, %r545, %r299, %r54;
	add.s32 	%r232, %r231, %r295;
	setp.lt.s32 	%p368, %r231, 0;
	setp.ge.s32 	%p369, %r231, %r289;
	or.pred  	%p370, %p368, %p369;
	@%p370 bra 	$L__BB0_228;
	add.s32 	%r489, %r231, %r183;
	mul.wide.s32 	%rd271, %r489, 2;
	add.s64 	%rd272, %rd1, %rd271;
	ld.global.nc.u16 	%rs158, [%rd272];
	// begin inline asm
	{ cvt.f32.bf16 %f613, %rs158;}

	// end inline asm
	mul.rn.f32 	%f614, %f613, %f612;
	add.rn.f32 	%f745, %f745, %f614;
$L__BB0_228:
	setp.lt.s32 	%p371, %r232, 0;
	setp.ge.s32 	%p372, %r232, %r289;
	or.pred  	%p373, %p371, %p372;
	@%p373 bra 	$L__BB0_230;
	add.s32 	%r490, %r232, %r183;
	mul.wide.s32 	%rd273, %r490, 2;
	add.s64 	%rd274, %rd1, %rd273;
	ld.global.nc.u16 	%rs159, [%rd274];
	// begin inline asm
	{ cvt.f32.bf16 %f615, %rs159;}

	// end inline asm
	mul.rn.f32 	%f616, %f615, %f612;
	add.rn.f32 	%f746, %f746, %f616;
$L__BB0_230:
	ld.global.nc.u16 	%rs160, [%rd14+2];
	// begin inline asm
	{ cvt.f32.bf16 %f617, %rs160;}

	// end inline asm
	add.s32 	%r233, %r231, %r299;
	add.s32 	%r234, %r233, %r295;
	setp.lt.s32 	%p374, %r233, 0;
	setp.ge.s32 	%p375, %r233, %r289;
	or.pred  	%p376, %p374, %p375;
	@%p376 bra 	$L__BB0_232;
	add.s32 	%r491, %r233, %r183;
	mul.wide.s32 	%rd275, %r491, 2;
	add.s64 	%rd276, %rd1, %rd275;
	ld.global.nc.u16 	%rs161, [%rd276];
	// begin inline asm
	{ cvt.f32.bf16 %f618, %rs161;}

	// end inline asm
	mul.rn.f32 	%f619, %f618, %f617;
	add.rn.f32 	%f745, %f745, %f619;
$L__BB0_232:
	setp.lt.s32 	%p377, %r234, 0;
	setp.ge.s32 	%p378, %r234, %r289;
	or.pred  	%p379, %p377, %p378;
	@%p379 bra 	$L__BB0_234;
	add.s32 	%r492, %r234, %r183;
	mul.wide.s32 	%rd277, %r492, 2;
	add.s64 	%rd278, %rd1, %rd277;
	ld.global.nc.u16 	%rs162, [%rd278];
	// begin inline asm
	{ cvt.f32.bf16 %f620, %rs162;}

	// end inline asm
	mul.rn.f32 	%f621, %f620, %f617;
	add.rn.f32 	%f746, %f746, %f621;
$L__BB0_234:
	add.s32 	%r545, %r545, 2;
$L__BB0_235:
	and.b32  	%r493, %r292, 1;
	setp.eq.b32 	%p380, %r493, 1;
	not.pred 	%p381, %p380;
	@%p381 bra 	$L__BB0_240;
	add.s32 	%r494, %r184, %r545;
	mul.wide.s32 	%rd279, %r494, 2;
	add.s64 	%rd280, %rd2, %rd279;
	ld.global.nc.u16 	%rs163, [%rd280];
	// begin inline asm
	{ cvt.f32.bf16 %f622, %rs163;}

	// end inline asm
	mad.lo.s32 	%r237, %r545, %r299, %r54;
	add.s32 	%r238, %r237, %r295;
	setp.lt.s32 	%p382, %r237, 0;
	setp.ge.s32 	%p383, %r237, %r289;
	or.pred  	%p384, %p382, %p383;
	@%p384 bra 	$L__BB0_238;
	add.s32 	%r495, %r237, %r183;
	mul.wide.s32 	%rd281, %r495, 2;
	add.s64 	%rd282, %rd1, %rd281;
	ld.global.nc.u16 	%rs164, [%rd282];
	// begin inline asm
	{ cvt.f32.bf16 %f623, %rs164;}

	// end inline asm
	mul.rn.f32 	%f624, %f623, %f622;
	add.rn.f32 	%f745, %f745, %f624;
$L__BB0_238:
	setp.lt.s32 	%p385, %r238, 0;
	setp.ge.s32 	%p386, %r238, %r289;
	or.pred  	%p387, %p385, %p386;
	@%p387 bra 	$L__BB0_240;
	add.s32 	%r496, %r238, %r183;
	mul.wide.s32 	%rd283, %r496, 2;
	add.s64 	%rd284, %rd1, %rd283;
	ld.global.nc.u16 	%rs165, [%rd284];
	// begin inline asm
	{ cvt.f32.bf16 %f625, %rs165;}

	// end inline asm
	mul.rn.f32 	%f626, %f625, %f622;
	add.rn.f32 	%f746, %f746, %f626;
$L__BB0_240:
	add.s32 	%r525, %r525, 1;
	setp.ne.s32 	%p388, %r525, %r291;
	@%p388 bra 	$L__BB0_204;
	add.s32 	%r523, %r523, 1;
	add.s32 	%r524, %r524, 1;
	setp.eq.s32 	%p389, %r524, %r57;
	@%p389 bra 	$L__BB0_17;
	bra.uni 	$L__BB0_203;
$L__BB0_242:
	add.s32 	%r519, %r519, 4;
	setp.eq.s32 	%p159, %r519, %r59;
	mov.u32 	%r521, %r59;
	@%p159 bra 	$L__BB0_243;
	bra.uni 	$L__BB0_71;
$L__BB0_243:
	setp.eq.s32 	%p160, %r55, 0;
	@%p160 bra 	$L__BB0_259;
	setp.eq.s32 	%p161, %r56, 0;
	@%p161 bra 	$L__BB0_254;
	add.s32 	%r393, %r146, %r521;
	mul.wide.s32 	%rd142, %r393, 2;
	add.s64 	%rd12, %rd2, %rd142;
	ld.global.nc.u16 	%rs73, [%rd12];
	// begin inline asm
	{ cvt.f32.bf16 %f464, %rs73;}

	// end inline asm
	mad.lo.s32 	%r159, %r521, %r299, %r54;
	add.s32 	%r160, %r159, %r295;
	setp.lt.s32 	%p162, %r159, 0;
	setp.ge.s32 	%p163, %r159, %r289;
	or.pred  	%p164, %p162, %p163;
	@%p164 bra 	$L__BB0_247;
	add.s32 	%r394, %r159, %r145;
	mul.wide.s32 	%rd143, %r394, 2;
	add.s64 	%rd144, %rd1, %rd143;
	ld.global.nc.u16 	%rs74, [%rd144];
	// begin inline asm
	{ cvt.f32.bf16 %f465, %rs74;}

	// end inline asm
	mul.rn.f32 	%f466, %f465, %f464;
	add.rn.f32 	%f745, %f745, %f466;
$L__BB0_247:
	setp.lt.s32 	%p165, %r160, 0;
	setp.ge.s32 	%p166, %r160, %r289;
	or.pred  	%p167, %p165, %p166;
	@%p167 bra 	$L__BB0_249;
	add.s32 	%r395, %r160, %r145;
	mul.wide.s32 	%rd145, %r395, 2;
	add.s64 	%rd146, %rd1, %rd145;
	ld.global.nc.u16 	%rs75, [%rd146];
	// begin inline asm
	{ cvt.f32.bf16 %f467, %rs75;}

	// end inline asm
	mul.rn.f32 	%f468, %f467, %f464;
	add.rn.f32 	%f746, %f746, %f468;
$L__BB0_249:
	ld.global.nc.u16 	%rs76, [%rd12+2];
	// begin inline asm
	{ cvt.f32.bf16 %f469, %rs76;}

	// end inline asm
	add.s32 	%r161, %r159, %r299;
	add.s32 	%r162, %r161, %r295;
	setp.lt.s32 	%p168, %r161, 0;
	setp.ge.s32 	%p169, %r161, %r289;
	or.pred  	%p170, %p168, %p169;
	@%p170 bra 	$L__BB0_251;
	add.s32 	%r396, %r161, %r145;
	mul.wide.s32 	%rd147, %r396, 2;
	add.s64 	%rd148, %rd1, %rd147;
	ld.global.nc.u16 	%rs77, [%rd148];
	// begin inline asm
	{ cvt.f32.bf16 %f470, %rs77;}

	// end inline asm
	mul.rn.f32 	%f471, %f470, %f469;
	add.rn.f32 	%f745, %f745, %f471;
$L__BB0_251:
	setp.lt.s32 	%p171, %r162, 0;
	setp.ge.s32 	%p172, %r162, %r289;
	or.pred  	%p173, %p171, %p172;
	@%p173 bra 	$L__BB0_253;
	add.s32 	%r397, %r162, %r145;
	mul.wide.s32 	%rd149, %r397, 2;
	add.s64 	%rd150, %rd1, %rd149;
	ld.global.nc.u16 	%rs78, [%rd150];
	// begin inline asm
	{ cvt.f32.bf16 %f472, %rs78;}

	// end inline asm
	mul.rn.f32 	%f473, %f472, %f469;
	add.rn.f32 	%f746, %f746, %f473;
$L__BB0_253:
	add.s32 	%r521, %r521, 2;
$L__BB0_254:
	setp.eq.s32 	%p174, %r60, 0;
	@%p174 bra 	$L__BB0_259;
	add.s32 	%r398, %r146, %r521;
	mul.wide.s32 	%rd151, %r398, 2;
	add.s64 	%rd152, %rd2, %rd151;
	ld.global.nc.u16 	%rs79, [%rd152];
	// begin inline asm
	{ cvt.f32.bf16 %f474, %rs79;}

	// end inline asm
	mad.lo.s32 	%r165, %r521, %r299, %r54;
	add.s32 	%r166, %r165, %r295;
	setp.lt.s32 	%p175, %r165, 0;
	setp.ge.s32 	%p176, %r165, %r289;
	or.pred  	%p177, %p175, %p176;
	@%p177 bra 	$L__BB0_257;
	add.s32 	%r399, %r165, %r145;
	mul.wide.s32 	%rd153, %r399, 2;
	add.s64 	%rd154, %rd1, %rd153;
	ld.global.nc.u16 	%rs80, [%rd154];
	// begin inline asm
	{ cvt.f32.bf16 %f475, %rs80;}

	// end inline asm
	mul.rn.f32 	%f476, %f475, %f474;
	add.rn.f32 	%f745, %f745, %f476;
$L__BB0_257:
	setp.lt.s32 	%p178, %r166, 0;
	setp.ge.s32 	%p179, %r166, %r289;
	or.pred  	%p180, %p178, %p179;
	@%p180 bra 	$L__BB0_259;
	add.s32 	%r400, %r166, %r145;
	mul.wide.s32 	%rd155, %r400, 2;
	add.s64 	%rd156, %rd1, %rd155;
	ld.global.nc.u16 	%rs81, [%rd156];
	// begin inline asm
	{ cvt.f32.bf16 %f477, %rs81;}

	// end inline asm
	mul.rn.f32 	%f478, %f477, %f474;
	add.rn.f32 	%f746, %f746, %f478;
$L__BB0_259:
	add.s32 	%r518, %r518, 1;
	setp.eq.s32 	%p181, %r518, %r291;
	@%p181 bra 	$L__BB0_260;
	bra.uni 	$L__BB0_68;
$L__BB0_260:
	mad.lo.s32 	%r167, %r288, %r62, %r288;
	mad.lo.s32 	%r168, %r291, %r64, %r291;
	mov.b32 	%r506, 0;
	bra.uni 	$L__BB0_87;
$L__BB0_261:
	.pragma "nounroll";
	mad.lo.s32 	%r261, %r548, %r299, %r244;
	setp.lt.s32 	%p75, %r261, 0;
	setp.ge.s32 	%p76, %r261, %r289;
	or.pred  	%p77, %p75, %p76;
	@%p77 bra 	$L__BB0_263;
	add.s32 	%r356, %r261, %r271;
	add.s32 	%r357, %r548, %r272;
	mul.wide.s32 	%rd74, %r357, 2;
	add.s64 	%rd75, %rd2, %rd74;
	ld.global.nc.u16 	%rs31, [%rd75];
	// begin inline asm
	{ cvt.f32.bf16 %f390, %rs31;}

	// end inline asm
	mul.wide.s32 	%rd76, %r356, 2;
	add.s64 	%rd77, %rd1, %rd76;
	ld.global.nc.u16 	%rs32, [%rd77];
	// begin inline asm
	{ cvt.f32.bf16 %f391, %rs32;}

	// end inline asm
	mul.rn.f32 	%f392, %f391, %f390;
	add.rn.f32 	%f746, %f746, %f392;
$L__BB0_263:
	add.s32 	%r262, %r261, %r299;
	setp.lt.s32 	%p78, %r262, 0;
	setp.ge.s32 	%p79, %r262, %r289;
	cvt.s64.s32 	%rd79, %r548;
	add.s64 	%rd80, %rd79, %rd78;
	shl.b64 	%rd81, %rd80, 1;
	add.s64 	%rd15, %rd2, %rd81;
	or.pred  	%p80, %p78, %p79;
	@%p80 bra 	$L__BB0_265;
	add.s32 	%r358, %r262, %r271;
	ld.global.nc.u16 	%rs33, [%rd15+2];
	// begin inline asm
	{ cvt.f32.bf16 %f393, %rs33;}

	// end inline asm
	mul.wide.s32 	%rd82, %r358, 2;
	add.s64 	%rd83, %rd1, %rd82;
	ld.global.nc.u16 	%rs34, [%rd83];
	// begin inline asm
	{ cvt.f32.bf16 %f394, %rs34;}

	// end inline asm
	mul.rn.f32 	%f395, %f394, %f393;
	add.rn.f32 	%f746, %f746, %f395;
$L__BB0_265:
	add.s32 	%r263, %r262, %r299;
	setp.lt.s32 	%p81, %r263, 0;
	setp.ge.s32 	%p82, %r263, %r289;
	or.pred  	%p83, %p81, %p82;
	@%p83 bra 	$L__BB0_267;
	add.s32 	%r359, %r263, %r271;
	ld.global.nc.u16 	%rs35, [%rd15+4];
	// begin inline asm
	{ cvt.f32.bf16 %f396, %rs35;}

	// end inline asm
	mul.wide.s32 	%rd84, %r359, 2;
	add.s64 	%rd85, %rd1, %rd84;
	ld.global.nc.u16 	%rs36, [%rd85];
	// begin inline asm
	{ cvt.f32.bf16 %f397, %rs36;}

	// end inline asm
	mul.rn.f32 	%f398, %f397, %f396;
	add.rn.f32 	%f746, %f746, %f398;
$L__BB0_267:
	add.s32 	%r264, %r263, %r299;
	setp.lt.s32 	%p84, %r264, 0;
	setp.ge.s32 	%p85, %r264, %r289;
	or.pred  	%p86, %p84, %p85;
	@%p86 bra 	$L__BB0_269;
	add.s32 	%r360, %r264, %r271;
	ld.global.nc.u16 	%rs37, [%rd15+6];
	// begin inline asm
	{ cvt.f32.bf16 %f399, %rs37;}

	// end inline asm
	mul.wide.s32 	%rd86, %r360, 2;
	add.s64 	%rd87, %rd1, %rd86;
	ld.global.nc.u16 	%rs38, [%rd87];
	// begin inline asm
	{ cvt.f32.bf16 %f400, %rs38;}

	// end inline asm
	mul.rn.f32 	%f401, %f400, %f399;
	add.rn.f32 	%f746, %f746, %f401;
$L__BB0_269:
	add.s32 	%r265, %r264, %r299;
	setp.lt.s32 	%p87, %r265, 0;
	setp.ge.s32 	%p88, %r265, %r289;
	or.pred  	%p89, %p87, %p88;
	@%p89 bra 	$L__BB0_271;
	add.s32 	%r361, %r265, %r271;
	ld.global.nc.u16 	%rs39, [%rd15+8];
	// begin inline asm
	{ cvt.f32.bf16 %f402, %rs39;}

	// end inline asm
	mul.wide.s32 	%rd88, %r361, 2;
	add.s64 	%rd89, %rd1, %rd88;
	ld.global.nc.u16 	%rs40, [%rd89];
	// begin inline asm
	{ cvt.f32.bf16 %f403, %rs40;}

	// end inline asm
	mul.rn.f32 	%f404, %f403, %f402;
	add.rn.f32 	%f746, %f746, %f404;
$L__BB0_271:
	add.s32 	%r266, %r265, %r299;
	setp.lt.s32 	%p90, %r266, 0;
	setp.ge.s32 	%p91, %r266, %r289;
	or.pred  	%p92, %p90, %p91;
	@%p92 bra 	$L__BB0_273;
	add.s32 	%r362, %r266, %r271;
	ld.global.nc.u16 	%rs41, [%rd15+10];
	// begin inline asm
	{ cvt.f32.bf16 %f405, %rs41;}

	// end inline asm
	mul.wide.s32 	%rd90, %r362, 2;
	add.s64 	%rd91, %rd1, %rd90;
	ld.global.nc.u16 	%rs42, [%rd91];
	// begin inline asm
	{ cvt.f32.bf16 %f406, %rs42;}

	// end inline asm
	mul.rn.f32 	%f407, %f406, %f405;
	add.rn.f32 	%f746, %f746, %f407;
$L__BB0_273:
	add.s32 	%r267, %r266, %r299;
	setp.lt.s32 	%p93, %r267, 0;
	setp.ge.s32 	%p94, %r267, %r289;
	or.pred  	%p95, %p93, %p94;
	@%p95 bra 	$L__BB0_275;
	add.s32 	%r363, %r267, %r271;
	ld.global.nc.u16 	%rs43, [%rd15+12];
	// begin inline asm
	{ cvt.f32.bf16 %f408, %rs43;}

	// end inline asm
	mul.wide.s32 	%rd92, %r363, 2;
	add.s64 	%rd93, %rd1, %rd92;
	ld.global.nc.u16 	%rs44, [%rd93];
	// begin inline asm
	{ cvt.f32.bf16 %f409, %rs44;}

	// end inline asm
	mul.rn.f32 	%f410, %f409, %f408;
	add.rn.f32 	%f746, %f746, %f410;
$L__BB0_275:
	add.s32 	%r268, %r267, %r299;
	setp.lt.s32 	%p96, %r268, 0;
	setp.ge.s32 	%p97, %r268, %r289;
	or.pred  	%p98, %p96, %p97;
	@%p98 bra 	$L__BB0_277;
	add.s32 	%r364, %r268, %r271;
	ld.global.nc.u16 	%rs45, [%rd15+14];
	// begin inline asm
	{ cvt.f32.bf16 %f411, %rs45;}

	// end inline asm
	mul.wide.s32 	%rd94, %r364, 2;
	add.s64 	%rd95, %rd1, %rd94;
	ld.global.nc.u16 	%rs46, [%rd95];
	// begin inline asm
	{ cvt.f32.bf16 %f412, %rs46;}

	// end inline asm
	mul.rn.f32 	%f413, %f412, %f411;
	add.rn.f32 	%f746, %f746, %f413;
$L__BB0_277:
	add.s32 	%r548, %r548, 8;
	setp.eq.s32 	%p99, %r548, %r251;
	mov.u32 	%r550, %r251;
	@%p99 bra 	$L__BB0_278;
	bra.uni 	$L__BB0_261;
$L__BB0_278:
	setp.eq.s32 	%p100, %r248, 0;
	@%p100 bra 	$L__BB0_15;
	setp.lt.u32 	%p101, %r249, 3;
	@%p101 bra 	$L__BB0_289;
	mad.lo.s32 	%r274, %r550, %r299, %r244;
	setp.lt.s32 	%p102, %r274, 0;
	setp.ge.s32 	%p103, %r274, %r289;
	or.pred  	%p104, %p102, %p103;
	@%p104 bra 	$L__BB0_282;
	add.s32 	%r365, %r274, %r271;
	add.s32 	%r366, %r550, %r272;
	mul.wide.s32 	%rd96, %r366, 2;
	add.s64 	%rd97, %rd2, %rd96;
	ld.global.nc.u16 	%rs47, [%rd97];
	// begin inline asm
	{ cvt.f32.bf16 %f415, %rs47;}

	// end inline asm
	mul.wide.s32 	%rd98, %r365, 2;
	add.s64 	%rd99, %rd1, %rd98;
	ld.global.nc.u16 	%rs48, [%rd99];
	// begin inline asm
	{ cvt.f32.bf16 %f416, %rs48;}

	// end inline asm
	mul.rn.f32 	%f417, %f416, %f415;
	add.rn.f32 	%f746, %f746, %f417;
$L__BB0_282:
	add.s32 	%r275, %r274, %r299;
	setp.lt.s32 	%p105, %r275, 0;
	setp.ge.s32 	%p106, %r275, %r289;
	cvt.s64.s32 	%rd100, %r272;
	cvt.u64.u32 	%rd101, %r550;
	add.s64 	%rd102, %rd101, %rd100;
	shl.b64 	%rd103, %rd102, 1;
	add.s64 	%rd16, %rd2, %rd103;
	or.pred  	%p107, %p105, %p106;
	@%p107 bra 	$L__BB0_284;
	add.s32 	%r367, %r275, %r271;
	ld.global.nc.u16 	%rs49, [%rd16+2];
	// begin inline asm
	{ cvt.f32.bf16 %f418, %rs49;}

	// end inline asm
	mul.wide.s32 	%rd104, %r367, 2;
	add.s64 	%rd105, %rd1, %rd104;
	ld.global.nc.u16 	%rs50, [%rd105];
	// begin inline asm
	{ cvt.f32.bf16 %f419, %rs50;}

	// end inline asm
	mul.rn.f32 	%f420, %f419, %f418;
	add.rn.f32 	%f746, %f746, %f420;
$L__BB0_284:
	add.s32 	%r276, %r275, %r299;
	setp.lt.s32 	%p108, %r276, 0;
	setp.ge.s32 	%p109, %r276, %r289;
	or.pred  	%p110, %p108, %p109;
	@%p110 bra 	$L__BB0_286;
	add.s32 	%r368, %r276, %r271;
	ld.global.nc.u16 	%rs51, [%rd16+4];
	// begin inline asm
	{ cvt.f32.bf16 %f421, %rs51;}

	// end inline asm
	mul.wide.s32 	%rd106, %r368, 2;
	add.s64 	%rd107, %rd1, %rd106;
	ld.global.nc.u16 	%rs52, [%rd107];
	// begin inline asm
	{ cvt.f32.bf16 %f422, %rs52;}

	// end inline asm
	mul.rn.f32 	%f423, %f422, %f421;
	add.rn.f32 	%f746, %f746, %f423;
$L__BB0_286:
	add.s32 	%r277, %r276, %r299;
	setp.lt.s32 	%p111, %r277, 0;
	setp.ge.s32 	%p112, %r277, %r289;
	or.pred  	%p113, %p111, %p112;
	@%p113 bra 	$L__BB0_288;
	add.s32 	%r369, %r277, %r271;
	ld.global.nc.u16 	%rs53, [%rd16+6];
	// begin inline asm
	{ cvt.f32.bf16 %f424, %rs53;}

	// end inline asm
	mul.wide.s32 	%rd108, %r369, 2;
	add.s64 	%rd109, %rd1, %rd108;
	ld.global.nc.u16 	%rs54, [%rd109];
	// begin inline asm
	{ cvt.f32.bf16 %f425, %rs54;}

	// end inline asm
	mul.rn.f32 	%f426, %f425, %f424;
	add.rn.f32 	%f746, %f746, %f426;
$L__BB0_288:
	add.s32 	%r550, %r550, 4;
$L__BB0_289:
	setp.eq.s32 	%p114, %r250, 0;
	@%p114 bra 	$L__BB0_15;
	setp.eq.s32 	%p115, %r250, 1;
	@%p115 bra 	$L__BB0_296;
	mad.lo.s32 	%r280, %r550, %r299, %r244;
	setp.lt.s32 	%p116, %r280, 0;
	setp.ge.s32 	%p117, %r280, %r289;
	or.pred  	%p118, %p116, %p117;
	@%p118 bra 	$L__BB0_293;
	add.s32 	%r370, %r280, %r271;
	add.s32 	%r371, %r550, %r272;
	mul.wide.s32 	%rd110, %r371, 2;
	add.s64 	%rd111, %rd2, %rd110;
	ld.global.nc.u16 	%rs55, [%rd111];
	// begin inline asm
	{ cvt.f32.bf16 %f428, %rs55;}

	// end inline asm
	mul.wide.s32 	%rd112, %r370, 2;
	add.s64 	%rd113, %rd1, %rd112;
	ld.global.nc.u16 	%rs56, [%rd113];
	// begin inline asm
	{ cvt.f32.bf16 %f429, %rs56;}

	// end inline asm
	mul.rn.f32 	%f430, %f429, %f428;
	add.rn.f32 	%f746, %f746, %f430;
$L__BB0_293:
	add.s32 	%r281, %r280, %r299;
	setp.lt.s32 	%p119, %r281, 0;
	setp.ge.s32 	%p120, %r281, %r289;
	or.pred  	%p121, %p119, %p120;
	@%p121 bra 	$L__BB0_295;
	add.s32 	%r372, %r281, %r271;
	cvt.s64.s32 	%rd114, %r272;
	cvt.s64.s32 	%rd115, %r550;
	add.s64 	%rd116, %rd115, %rd114;
	shl.b64 	%rd117, %rd116, 1;
	add.s64 	%rd118, %rd2, %rd117;
	ld.global.nc.u16 	%rs57, [%rd118+2];
	// begin inline asm
	{ cvt.f32.bf16 %f431, %rs57;}

	// end inline asm
	mul.wide.s32 	%rd119, %r372, 2;
	add.s64 	%rd120, %rd1, %rd119;
	ld.global.nc.u16 	%rs58, [%rd120];
	// begin inline asm
	{ cvt.f32.bf16 %f432, %rs58;}

	// end inline asm
	mul.rn.f32 	%f433, %f432, %f431;
	add.rn.f32 	%f746, %f746, %f433;
$L__BB0_295:
	add.s32 	%r550, %r550, 2;
$L__BB0_296:
	setp.eq.s32 	%p122, %r252, 0;
	@%p122 bra 	$L__BB0_15;
	mad.lo.s32 	%r284, %r550, %r299, %r244;
	setp.lt.s32 	%p123, %r284, 0;
	setp.ge.s32 	%p124, %r284, %r289;
	or.pred  	%p125, %p123, %p124;
	@%p125 bra 	$L__BB0_15;
	add.s32 	%r373, %r284, %r271;
	add.s32 	%r374, %r550, %r272;
	mul.wide.s32 	%rd121, %r374, 2;
	add.s64 	%rd122, %rd2, %rd121;
	ld.global.nc.u16 	%rs59, [%rd122];
	// begin inline asm
	{ cvt.f32.bf16 %f434, %rs59;}

	// end inline asm
	mul.wide.s32 	%rd123, %r373, 2;
	add.s64 	%rd124, %rd1, %rd123;
	ld.global.nc.u16 	%rs60, [%rd124];
	// begin inline asm
	{ cvt.f32.bf16 %f435, %rs60;}

	// end inline asm
	mul.rn.f32 	%f436, %f435, %f434;
	add.rn.f32 	%f746, %f746, %f436;
	bra.uni 	$L__BB0_15;
$L__BB0_299:
	setp.lt.u32 	%p74, %r247, 7;
	add.s32 	%r353, %r259, %r256;
	mul.lo.s32 	%r271, %r353, %r289;
	add.s32 	%r354, %r547, %r257;
	mul.lo.s32 	%r272, %r354, %r292;
	mov.b32 	%r550, 0;
	@%p74 bra 	$L__BB0_278;
	mov.b32 	%r548, 0;
	cvt.s64.s32 	%rd78, %r272;
	bra.uni 	$L__BB0_261;

}


// ===== COMPILED SASS (sm_100) =====

	.target	sm_100

	.elftype	@"ET_EXEC"


//--------------------- .note.nv.tkinfo           --------------------------
	.section	.note.nv.tkinfo,"",@"SHT_NOTE"
	.sectionflags	@"SHF_NOTE_NV_TKINFO"
	.tkinfo
        /*0018*/ 	.word	0x00000002
        /*0030*/ 	.string	""
        /*0030*/ 	.string	"ptxas"
        /*0030*/ 	.string	"Cuda compilation tools, release 13.0, V13.0.88"
        /*0030*/ 	.string	"Build cuda_13.0.r13.0/compiler.36424714_0"
        /*0030*/ 	.string	"-arch sm_100 -m 64 "



//--------------------- .note.nv.cuinfo           --------------------------
	.section	.note.nv.cuinfo,"",@"SHT_NOTE"
	.sectionflags	@"SHF_NOTE_NV_CUINFO"
        /*0018*/ 	.short	0x0002
        /*001a*/ 	.short	0x0064
        /*001c*/ 	.short	0x0082
	.zero		2


//--------------------- .nv.info                  --------------------------
	.section	.nv.info,"",@"SHT_CUDA_INFO"
	.align	4


	//----- nvinfo : EIATTR_REGCOUNT
	.align		4
        /*0000*/ 	.byte	0x04, 0x2f
        /*0002*/ 	.short	(.L_1 - .L_0)
	.align		4
.L_0:
        /*0004*/ 	.word	index@(_Z18conv2d_bf16_kernelPK13__nv_bfloat16S1_S1_PS_iiiiiiiiiiiiiii)
        /*0008*/ 	.word	0x00000030


	//----- nvinfo : EIATTR_FRAME_SIZE
	.align		4
.L_1:
        /*000c*/ 	.byte	0x04, 0x11
        /*000e*/ 	.short	(.L_3 - .L_2)
	.align		4
.L_2:
        /*0010*/ 	.word	index@(_Z18conv2d_bf16_kernelPK13__nv_bfloat16S1_S1_PS_iiiiiiiiiiiiiii)
        /*0014*/ 	.word	0x00000000


	//----- nvinfo : EIATTR_MIN_STACK_SIZE
	.align		4
.L_3:
        /*0018*/ 	.byte	0x04, 0x12
        /*001a*/ 	.short	(.L_5 - .L_4)
	.align		4
.L_4:
        /*001c*/ 	.word	index@(_Z18conv2d_bf16_kernelPK13__nv_bfloat16S1_S1_PS_iiiiiiiiiiiiiii)
        /*0020*/ 	.word	0x00000000
.L_5:


//--------------------- .nv.compat                --------------------------
	.section	.nv.compat,"",@"SHT_CUDA_COMPAT_INFO"
	.align	4
        /*0000*/ 	.byte	0x02, 0x09, 0x00, 0x00, 0x02, 0x02, 0x01, 0x00, 0x02, 0x05, 0x05, 0x00, 0x03, 0x07, 0x01, 0x01
        /*0010*/ 	.byte	0x02, 0x03, 0x00, 0x00, 0x02, 0x06, 0x01, 0x00, 0x04, 0x0b, 0x08, 0x00, 0x09, 0x00, 0x00, 0x00
        /*0020*/ 	.byte	0x00, 0x00, 0x00, 0x00


//--------------------- .nv.info._Z18conv2d_bf16_kernelPK13__nv_bfloat16S1_S1_PS_iiiiiiiiiiiiiii --------------------------
	.section	.nv.info._Z18conv2d_bf16_kernelPK13__nv_bfloat16S1_S1_PS_iiiiiiiiiiiiiii,"",@"SHT_CUDA_INFO"
	.sectionflags	@""
	.align	4


	//----- nvinfo : EIATTR_CUDA_API_VERSION
	.align		4
        /*0000*/ 	.byte	0x04, 0x37
        /*0002*/ 	.short	(.L_7 - .L_6)
.L_6:
        /*0004*/ 	.word	0x00000082


	//----- nvinfo : EIATTR_KPARAM_INFO
	.align		4
.L_7:
        /*0008*/ 	.byte	0x04, 0x17
        /*000a*/ 	.short	(.L_9 - .L_8)
.L_8:
        /*000c*/ 	.word	0x00000000
        /*0010*/ 	.short	0x0012
        /*0012*/ 	.short	0x0058
        /*0014*/ 	.byte	0x00, 0xf0, 0x11, 0x00


	//----- nvinfo : EIATTR_KPARAM_INFO
	.align		4
.L_9:
        /*0018*/ 	.byte	0x04, 0x17
        /*001a*/ 	.short	(.L_11 - .L_10)
.L_10:
        /*001c*/ 	.word	0x00000000
        /*0020*/ 	.short	0x0011
        /*0022*/ 	.short	0x0054
        /*0024*/ 	.byte	0x00, 0xf0, 0x11, 0x00


	//----- nvinfo : EIATTR_KPARAM_INFO
	.align		4
.L_11:
        /*0028*/ 	.byte	0x04, 0x17
        /*002a*/ 	.short	(.L_13 - .L_12)
.L_12:
        /*002c*/ 	.word	0x00000000
        /*0030*/ 	.short	0x0010
        /*0032*/ 	.short	0x0050
        /*0034*/ 	.byte	0x00, 0xf0, 0x11, 0x00


	//----- nvinfo : EIATTR_KPARAM_INFO
	.align		4
.L_13:
        /*0038*/ 	.byte	0x04, 0x17
        /*003a*/ 	.short	(.L_15 - .L_14)
.L_14:
        /*003c*/ 	.word	0x00000000
        /*0040*/ 	.short	0x000f
        /*0042*/ 	.short	0x004c
        /*0044*/ 	.byte	0x00, 0xf0, 0x11, 0x00


	//----- nvinfo : EIATTR_KPARAM_INFO
	.align		4
.L_15:
        /*0048*/ 	.byte	0x04, 0x17
        /*004a*/ 	.short	(.L_17 - .L_16)
.L_16:
        /*004c*/ 	.word	0x00000000
        /*0050*/ 	.short	0x000e
        /*0052*/ 	.short	0x0048
        /*0054*/ 	.byte	0x00, 0xf0, 0x11, 0x00


	//----- nvinfo : EIATTR_KPARAM_INFO
	.align		4
.L_17:
        /*0058*/ 	.byte	0x04, 0x17
        /*005a*/ 	.short	(.L_19 - .L_18)
.L_18:
        /*005c*/ 	.word	0x00000000
        /*0060*/ 	.short	0x000d
        /*0062*/ 	.short	0x0044
        /*0064*/ 	.byte	0x00, 0xf0, 0x11, 0x00


	//----- nvinfo : EIATTR_KPARAM_INFO
	.align		4
.L_19:
        /*0068*/ 	.byte	0x04, 0x17
        /*006a*/ 	.short	(.L_21 - .L_20)
.L_20:
        /*006c*/ 	.word	0x00000000
        /*0070*/ 	.short	0x000c
        /*0072*/ 	.short	0x0040
        /*0074*/ 	.byte	0x00, 0xf0, 0x11, 0x00


	//----- nvinfo : EIATTR_KPARAM_INFO
	.align		4
.L_21:
        /*0078*/ 	.byte	0x04, 0x17
        /*007a*/ 	.short	(.L_23 - .L_22)
.L_22:
        /*007c*/ 	.word	0x00000000
        /*0080*/ 	.short	0x000b
        /*0082*/ 	.short	0x003c
        /*0084*/ 	.byte	0x00, 0xf0, 0x11, 0x00


	//----- nvinfo : EIATTR_KPARAM_INFO
	.align		4
.L_23:
        /*0088*/ 	.byte	0x04, 0x17
        /*008a*/ 	.short	(.L_25 - .L_24)
.L_24:
        /*008c*/ 	.word	0x00000000
        /*0090*/ 	.short	0x000a
        /*0092*/ 	.short	0x0038
        /*0094*/ 	.byte	0x00, 0xf0, 0x11, 0x00


	//----- nvinfo : EIATTR_KPARAM_INFO
	.align		4
.L_25:
        /*0098*/ 	.byte	0x04, 0x17
        /*009a*/ 	.short	(.L_27 - .L_26)
.L_26:
        /*009c*/ 	.word	0x00000000
        /*00a0*/ 	.short	0x0009
        /*00a2*/ 	.short	0x0034
        /*00a4*/ 	.byte	0x00, 0xf0, 0x11, 0x00


	//----- nvinfo : EIATTR_KPARAM_INFO
	.align		4
.L_27:
        /*00a8*/ 	.byte	0x04, 0x17
        /*00aa*/ 	.short	(.L_29 - .L_28)
.L_28:
        /*00ac*/ 	.word	0x00000000
        /*00b0*/ 	.short	0x0008
        /*00b2*/ 	.short	0x0030
        /*00b4*/ 	.byte	0x00, 0xf0, 0x11, 0x00


	//----- nvinfo : EIATTR_KPARAM_INFO
	.align		4
.L_29:
        /*00b8*/ 	.byte	0x04, 0x17
        /*00ba*/ 	.short	(.L_31 - .L_30)
.L_30:
        /*00bc*/ 	.word	0x00000000
        /*00c0*/ 	.short	0x0007
        /*00c2*/ 	.short	0x002c
        /*00c4*/ 	.byte	0x00, 0xf0, 0x11, 0x00


	//----- nvinfo : EIATTR_KPARAM_INFO
	.align		4
.L_31:
        /*00c8*/ 	.byte	0x04, 0x17
        /*00ca*/ 	.short	(.L_33 - .L_32)
.L_32:
        /*00cc*/ 	.word	0x00000000
        /*00d0*/ 	.short	0x0006
        /*00d2*/ 	.short	0x0028
        /*00d4*/ 	.byte	0x00, 0xf0, 0x11, 0x00


	//----- nvinfo : EIATTR_KPARAM_INFO
	.align		4
.L_33:
        /*00d8*/ 	.byte	0x04, 0x17
        /*00da*/ 	.short	(.L_35 - .L_34)
.L_34:
        /*00dc*/ 	.word	0x00000000
        /*00e0*/ 	.short	0x0005
        /*00e2*/ 	.short	0x0024
        /*00e4*/ 	.byte	0x00, 0xf0, 0x11, 0x00


	//----- nvinfo : EIATTR_KPARAM_INFO
	.align		4
.L_35:
        /*00e8*/ 	.byte	0x04, 0x17
        /*00ea*/ 	.short	(.L_37 - .L_36)
.L_36:
        /*00ec*/ 	.word	0x00000000
        /*00f0*/ 	.short	0x0004
        /*00f2*/ 	.short	0x0020
        /*00f4*/ 	.byte	0x00, 0xf0, 0x11, 0x00


	//----- nvinfo : EIATTR_KPARAM_INFO
	.align		4
.L_37:
        /*00f8*/ 	.byte	0x04, 0x17
        /*00fa*/ 	.short	(.L_39 - .L_38)
.L_38:
        /*00fc*/ 	.word	0x00000000
        /*0100*/ 	.short	0x0003
        /*0102*/ 	.short	0x0018
        /*0104*/ 	.byte	0x00, 0xf5, 0x21, 0x00


	//----- nvinfo : EIATTR_KPARAM_INFO
	.align		4
.L_39:
        /*0108*/ 	.byte	0x04, 0x17
        /*010a*/ 	.short	(.L_41 - .L_40)
.L_40:
        /*010c*/ 	.word	0x00000000
        /*0110*/ 	.short	0x0002
        /*0112*/ 	.short	0x0010
        /*0114*/ 	.byte	0x00, 0xf5, 0x21, 0x00


	//----- nvinfo : EIATTR_KPARAM_INFO
	.align		4
.L_41:
        /*0118*/ 	.byte	0x04, 0x17
        /*011a*/ 	.short	(.L_43 - .L_42)
.L_42:
        /*011c*/ 	.word	0x00000000
        /*0120*/ 	.short	0x0001
        /*0122*/ 	.short	0x0008
        /*0124*/ 	.byte	0x00, 0xf5, 0x21, 0x00


	//----- nvinfo : EIATTR_KPARAM_INFO
	.align		4
.L_43:
        /*0128*/ 	.byte	0x04, 0x17
        /*012a*/ 	.short	(.L_45 - .L_44)
.L_44:
        /*012c*/ 	.word	0x00000000
        /*0130*/ 	.short	0x0000
        /*0132*/ 	.short	0x0000
        /*0134*/ 	.byte	0x00, 0xf5, 0x21, 0x00


	//----- nvinfo : EIATTR_SPARSE_MMA_MASK
	.align		4
.L_45:
        /*0138*/ 	.byte	0x03, 0x50
        /*013a*/ 	.short	0x0000


	//----- nvinfo : EIATTR_MAXREG_COUNT
	.align		4
        /*013c*/ 	.byte	0x03, 0x1b
        /*013e*/ 	.short	0x00ff


	//----- nvinfo : EIATTR_MERCURY_ISA_VERSION
	.align		4
        /*0140*/ 	.byte	0x03, 0x5f
        /*0142*/ 	.short	0x0101


	//----- nvinfo : EIATTR_VRC_CTA_INIT_COUNT
	.align		4
        /*0144*/ 	.byte	0x02, 0x4a
	.zero		1
	.zero		1


	//----- nvinfo : EIATTR_EXIT_INSTR_OFFSETS
	.align		4
        /*0148*/ 	.byte	0x04, 0x1c
        /*014a*/ 	.short	(.L_47 - .L_46)


	//   ....[0]....
.L_46:
        /*014c*/ 	.word	0x000000e0


	//   ....[1]....
        /*0150*/ 	.word	0x00007b40


	//   ....[2]....
        /*0154*/ 	.word	0x00007b70


	//----- nvinfo : EIATTR_INDIRECT_BRANCH_TARGETS
	.align		4
.L_47:
        /*0158*/ 	.byte	0x04, 0x34
        /*015a*/ 	.short	(.L_49 - .L_48)


	//   ....[0]....
.L_48:
        /*015c*/ 	.word	.L_x_7@srel
        /*0160*/ 	.short	0x0
        /*0162*/ 	.short	0x0
        /*0164*/ 	.word	0x3
        /*0168*/ 	.word	.L_x_4@srel
        /*016c*/ 	.word	.L_x_56@srel
        /*0170*/ 	.word	.L_x_57@srel


	//   ....[1]....
        /*0174*/ 	.word	.L_x_15@srel
        /*0178*/ 	.short	0x0
        /*017a*/ 	.short	0x0
        /*017c*/ 	.word	0x3
        /*0180*/ 	.word	.L_x_12@srel
        /*0184*/ 	.word	.L_x_60@srel
        /*0188*/ 	.word	.L_x_61@srel


	//----- nvinfo : EIATTR_CRS_STACK_SIZE
	.align		4
.L_49:
        /*018c*/ 	.byte	0x04, 0x1e
        /*018e*/ 	.short	(.L_51 - .L_50)
.L_50:
        /*0190*/ 	.word	0x00000000


	//----- nvinfo : EIATTR_CBANK_PARAM_SIZE
	.align		4
.L_51:
        /*0194*/ 	.byte	0x03, 0x19
        /*0196*/ 	.short	0x005c


	//----- nvinfo : EIATTR_PARAM_CBANK
	.align		4
        /*0198*/ 	.byte	0x04, 0x0a
        /*019a*/ 	.short	(.L_53 - .L_52)
	.align		4
.L_52:
        /*019c*/ 	.word	index@(.nv.constant0._Z18conv2d_bf16_kernelPK13__nv_bfloat16S1_S1_PS_iiiiiiiiiiiiiii)
        /*01a0*/ 	.short	0x0380
        /*01a2*/ 	.short	0x005c


	//----- nvinfo : EIATTR_SW_WAR
	.align		4
.L_53:
        /*01a4*/ 	.byte	0x04, 0x36
        /*01a6*/ 	.short	(.L_55 - .L_54)
.L_54:
        /*01a8*/ 	.word	0x00000008
.L_55:


//--------------------- .nv.callgraph             --------------------------
	.section	.nv.callgraph,"",@"SHT_CUDA_CALLGRAPH"
	.align	4
	.sectionentsize	8
	.align		4
        /*0000*/ 	.word	0x00000000
	.align		4
        /*0004*/ 	.word	0xffffffff
	.align		4
        /*0008*/ 	.word	0x00000000
	.align		4
        /*000c*/ 	.word	0xfffffffe
	.align		4
        /*0010*/ 	.word	0x00000000
	.align		4
        /*0014*/ 	.word	0xfffffffd
	.align		4
        /*0018*/ 	.word	0x00000000
	.align		4
        /*001c*/ 	.word	0xfffffffc


//--------------------- .nv.constant2._Z18conv2d_bf16_kernelPK13__nv_bfloat16S1_S1_PS_iiiiiiiiiiiiiii --------------------------
	.section	.nv.constant2._Z18conv2d_bf16_kernelPK13__nv_bfloat16S1_S1_PS_iiiiiiiiiiiiiii,"a",@progbits
	.sectionflags	@""
	.align	4
.nv.constant2._Z18conv2d_bf16_kernelPK13__nv_bfloat16S1_S1_PS_iiiiiiiiiiiiiii:
        /*0000*/ 	.byte	0xf0, 0x17, 0x00, 0x00, 0xa0, 0x16, 0x00, 0x00, 0x60, 0x14, 0x00, 0x00, 0x40, 0x2f, 0x00, 0x00
        /*0010*/ 	.byte	0xf0, 0x2d, 0x00, 0x00, 0xb0, 0x2b, 0x00, 0x00


//--------------------- .text._Z18conv2d_bf16_kernelPK13__nv_bfloat16S1_S1_PS_iiiiiiiiiiiiiii --------------------------
	.section	.text._Z18conv2d_bf16_kernelPK13__nv_bfloat16S1_S1_PS_iiiiiiiiiiiiiii,"ax",@progbits
	.align	128
        .global         _Z18conv2d_bf16_kernelPK13__nv_bfloat16S1_S1_PS_iiiiiiiiiiiiiii
        .type           _Z18conv2d_bf16_kernelPK13__nv_bfloat16S1_S1_PS_iiiiiiiiiiiiiii,@function
        .size           _Z18conv2d_bf16_kernelPK13__nv_bfloat16S1_S1_PS_iiiiiiiiiiiiiii,(.L_x_62 - _Z18conv2d_bf16_kernelPK13__nv_bfloat16S1_S1_PS_iiiiiiiiiiiiiii)
        .other          _Z18conv2d_bf16_kernelPK13__nv_bfloat16S1_S1_PS_iiiiiiiiiiiiiii,@"STO_CUDA_ENTRY STV_DEFAULT"
_Z18conv2d_bf16_kernelPK13__nv_bfloat16S1_S1_PS_iiiiiiiiiiiiiii:
.text._Z18conv2d_bf16_kernelPK13__nv_bfloat16S1_S1_PS_iiiiiiiiiiiiiii:
[----:B------:R-:W-:Y:S01]  /*0000*/  LDC R1, c[0x0][0x37c] ;  /* 0x0000df00ff017b82 */ /* 0x000fe20000000800 */
[----:B------:R-:W0:Y:S07]  /*0010*/  S2R R3, SR_TID.X ;  /* 0x0000000000037919 */ /* 0x000e2e0000002100 */
[----:B------:R-:W0:Y:S01]  /*0020*/  S2UR UR5, SR_CTAID.X ;  /* 0x00000000000579c3 */ /* 0x000e220000002500 */
[----:B------:R-:W1:Y:S01]  /*0030*/  LDCU UR7, c[0x0][0x3b0] ;  /* 0x00007600ff0777ac */ /* 0x000e620008000800 */
[----:B------:R-:W1:Y:S06]  /*0040*/  LDCU UR4, c[0x0][0x3a0] ;  /* 0x00007400ff0477ac */ /* 0x000e6c0008000800 */
[----:B------:R-:W0:Y:S01]  /*0050*/  LDC R0, c[0x0][0x360] ;  /* 0x0000d800ff007b82 */ /* 0x000e220000000800 */
[----:B------:R-:W2:Y:S07]  /*0060*/  LDCU UR6, c[0x0][0x3bc] ;  /* 0x00007780ff0677ac */ /* 0x000eae0008000800 */
[----:B------:R-:W2:Y:S01]  /*0070*/  LDC R5, c[0x0][0x3c0] ;  /* 0x0000f000ff057b82 */ /* 0x000ea20000000800 */
[----:B-1----:R-:W-:Y:S01]  /*0080*/  UIMAD UR4, UR7, UR4, URZ ;  /* 0x00000004070472a4 */ /* 0x002fe2000f8e02ff */
[----:B0-----:R-:W-:-:S05]  /*0090*/  IMAD R0, R0, UR5, R3 ;  /* 0x0000000500007c24 */ /* 0x001fca000f8e0203 */
[----:B------:R-:W-:Y:S01]  /*00a0*/  SHF.L.U32 R0, R0, 0x1, RZ ;  /* 0x0000000100007819 */ /* 0x000fe200000006ff */
[----:B--2---:R-:W-:-:S04]  /*00b0*/  IMAD R8, R5, UR6, RZ ;  /* 0x0000000605087c24 */ /* 0x004fc8000f8e02ff */
[----:B------:R-:W-:-:S05]  /*00c0*/  IMAD R11, R8, UR4, RZ ;  /* 0x00000004080b7c24 */ /* 0x000fca000f8e02ff */
[----:B------:R-:W-:-:S13]  /*00d0*/  ISETP.GE.AND P0, PT, R0, R11, PT ;  /* 0x0000000b0000720c */ /* 0x000fda0003f06270 */
[----:B------:R-:W-:Y:S05]  /*00e0*/  @P0 EXIT ;  /* 0x000000000000094d */ /* 0x000fea0003800000 */
[----:B------:R-:W-:Y:S01]  /*00f0*/  IMAD R7, R8, UR7, RZ ;  /* 0x0000000708077c24 */ /* 0x000fe2000f8e02ff */
[----:B------:R-:W-:Y:S01]  /*0100*/  IABS R10, R0 ;  /* 0x00000000000a7213 */ /* 0x000fe20000000000 */
[----:B------:R-:W0:Y:S01]  /*0110*/  LDCU.64 UR8, c[0x0][0x358] ;  /* 0x00006b00ff0877ac */ /* 0x000e220008000a00 */
[----:B------:R-:W-:Y:S01]  /*0120*/  IABS R15, R8 ;  /* 0x00000008000f7213 */ /* 0x000fe20000000000 */
[----:B------:R-:W-:Y:S01]  /*0130*/  BSSY.RECONVERGENT B0, `(.L_x_0) ;  /* 0x0000753000007945 */ /* 0x000fe20003800200 */
[-C--:B------:R-:W-:Y:S02]  /*0140*/  IABS R6, R7.reuse ;  /* 0x0000000700067213 */ /* 0x080fe40000000000 */
[----:B------:R-:W-:Y:S02]  /*0150*/  IABS R12, R7 ;  /* 0x00000007000c7213 */ /* 0x000fe40000000000 */
[----:B------:R-:W1:Y:S01]  /*0160*/  I2F.RP R4, R6 ;  /* 0x0000000600047306 */ /* 0x000e620000209400 */
[----:B------:R-:W-:-:S07]  /*0170*/  IABS R17, R5 ;  /* 0x0000000500117213 */ /* 0x000fce0000000000 */
[----:B-1----:R-:W1:Y:S02]  /*0180*/  MUFU.RCP R4, R4 ;  /* 0x0000000400047308 */ /* 0x002e640000001000 */
[----:B-1----:R-:W-:-:S06]  /*0190*/  IADD3 R2, PT, PT, R4, 0xffffffe, RZ ;  /* 0x0ffffffe04027810 */ /* 0x002fcc0007ffe0ff */
[----:B------:R-:W1:Y:S08]  /*01a0*/  I2F.RP R4, R15 ;  /* 0x0000000f00047306 */ /* 0x000e700000209400 */
[----:B------:R2:W3:Y:S08]  /*01b0*/  F2I.FTZ.U32.TRUNC.NTZ R3, R2 ;  /* 0x0000000200037305 */ /* 0x0004f0000021f000 */
[----:B-1----:R-:W1:Y:S01]  /*01c0*/  MUFU.RCP R4, R4 ;  /* 0x0000000400047308 */ /* 0x002e620000001000 */
[----:B--2---:R-:W-:-:S02]  /*01d0*/  HFMA2 R2, -RZ, RZ, 0, 0 ;  /* 0x00000000ff027431 */ /* 0x004fc400000001ff */
[----:B---3--:R-:W-:-:S04]  /*01e0*/  IMAD.MOV R9, RZ, RZ, -R3 ;  /* 0x000000ffff097224 */ /* 0x008fc800078e0a03 */
[----:B------:R-:W-:-:S04]  /*01f0*/  IMAD R9, R9, R6, RZ ;  /* 0x0000000609097224 */ /* 0x000fc800078e02ff */
[----:B------:R-:W-:Y:S01]  /*0200*/  IMAD.HI.U32 R3, R3, R9, R2 ;  /* 0x0000000903037227 */ /* 0x000fe200078e0002 */
[----:B------:R-:W-:-:S03]  /*0210*/  MOV R9, R10 ;  /* 0x0000000a00097202 */ /* 0x000fc60000000f00 */
[----:B------:R-:W-:Y:S01]  /*0220*/  IMAD.MOV R10, RZ, RZ, -R12 ;  /* 0x000000ffff0a7224 */ /* 0x000fe200078e0a0c */
[----:B-1----:R-:W-:Y:S01]  /*0230*/  IADD3 R12, PT, PT, R4, 0xffffffe, RZ ;  /* 0x0ffffffe040c7810 */ /* 0x002fe20007ffe0ff */
[----:B------:R-:W-:-:S03]  /*0240*/  IMAD.HI.U32 R2, R3, R9, RZ ;  /* 0x0000000903027227 */ /* 0x000fc600078e00ff */
[----:B------:R1:W2:Y:S01]  /*0250*/  F2I.FTZ.U32.TRUNC.NTZ R13, R12 ;  /* 0x0000000c000d7305 */ /* 0x0002a2000021f000 */
[----:B------:R-:W-:-:S05]  /*0260*/  IMAD R3, R2, R10, R9 ;  /* 0x0000000a02037224 */ /* 0x000fca00078e0209 */
[----:B------:R-:W-:Y:S01]  /*0270*/  ISETP.GT.U32.AND P1, PT, R6, R3, PT ;  /* 0x000000030600720c */ /* 0x000fe20003f24070 */
[----:B-1----:R-:W-:Y:S02]  /*0280*/  HFMA2 R12, -RZ, RZ, 0, 0 ;  /* 0x00000000ff0c7431 */ /* 0x002fe400000001ff */
[----:B--2---:R-:W-:-:S10]  /*0290*/  IMAD.MOV R4, RZ, RZ, -R13 ;  /* 0x000000ffff047224 */ /* 0x004fd400078e0a0d */
[-C--:B------:R-:W-:Y:S01]  /*02a0*/  @!P1 IADD3 R3, PT, PT, R3, -R6.reuse, RZ ;  /* 0x8000000603039210 */ /* 0x080fe20007ffe0ff */
[----:B------:R-:W-:Y:S01]  /*02b0*/  @!P1 VIADD R2, R2, 0x1 ;  /* 0x0000000102029836 */ /* 0x000fe20000000000 */
[----:B------:R-:W-:Y:S02]  /*02c0*/  ISETP.NE.AND P1, PT, R7, RZ, PT ;  /* 0x000000ff0700720c */ /* 0x000fe40003f25270 */
[----:B------:R-:W-:Y:S02]  /*02d0*/  ISETP.GE.U32.AND P0, PT, R3, R6, PT ;  /* 0x000000060300720c */ /* 0x000fe40003f06070 */
[----:B------:R-:W-:Y:S02]  /*02e0*/  LOP3.LUT R3, R0, R7, RZ, 0x3c, !PT ;  /* 0x0000000700037212 */ /* 0x000fe400078e3cff */
[----:B------:R-:W-:Y:S02]  /*02f0*/  IABS R6, R8 ;  /* 0x0000000800067213 */ /* 0x000fe40000000000 */
[----:B------:R-:W-:-:S03]  /*0300*/  ISETP.GE.AND P2, PT, R3, RZ, PT ;  /* 0x000000ff0300720c */ /* 0x000fc60003f46270 */
[----:B------:R-:W-:Y:S02]  /*0310*/  IMAD.MOV R9, RZ, RZ, -R6 ;  /* 0x000000ffff097224 */ /* 0x000fe400078e0a06 */
[----:B------:R-:W1:Y:S02]  /*0320*/  I2F.RP R6, R17 ;  /* 0x0000001100067306 */ /* 0x000e640000209400 */
[----:B------:R-:W-:-:S06]  /*0330*/  @P0 IADD3 R2, PT, PT, R2, 0x1, RZ ;  /* 0x0000000102020810 */ /* 0x000fcc0007ffe0ff */
[----:B------:R-:W-:Y:S02]  /*0340*/  @!P2 IADD3 R2, PT, PT, -R2, RZ, RZ ;  /* 0x000000ff0202a210 */ /* 0x000fe40007ffe1ff */
[----:B------:R-:W-:-:S04]  /*0350*/  @!P1 LOP3.LUT R2, RZ, R7, RZ, 0x33, !PT ;  /* 0x00000007ff029212 */ /* 0x000fc800078e33ff */
[----:B------:R-:W-:Y:S01]  /*0360*/  IADD3 R3, PT, PT, -R2, RZ, RZ ;  /* 0x000000ff02037210 */ /* 0x000fe20007ffe1ff */
[----:B-1----:R-:W1:Y:S04]  /*0370*/  MUFU.RCP R6, R6 ;  /* 0x0000000600067308 */ /* 0x002e680000001000 */
[----:B------:R-:W-:Y:S02]  /*0380*/  IMAD R19, R7, R3, R0 ;  /* 0x0000000307137224 */ /* 0x000fe400078e0200 */
[----:B------:R-:W-:-:S03]  /*0390*/  IMAD R3, R4, R15, RZ ;  /* 0x0000000f04037224 */ /* 0x000fc600078e02ff */
[----:B------:R-:W-:Y:S01]  /*03a0*/  IABS R4, R19 ;  /* 0x0000001300047213 */ /* 0x000fe20000000000 */
[----:B------:R-:W-:-:S06]  /*03b0*/  IMAD.HI.U32 R12, R13, R3, R12 ;  /* 0x000000030d0c7227 */ /* 0x000fcc00078e000c */
[----:B------:R-:W-:Y:S01]  /*03c0*/  IMAD.HI.U32 R3, R12, R4, RZ ;  /* 0x000000040c037227 */ /* 0x000fe200078e00ff */
[----:B-1----:R-:W-:-:S03]  /*03d0*/  IADD3 R12, PT, PT, R6, 0xffffffe, RZ ;  /* 0x0ffffffe060c7810 */ /* 0x002fc60007ffe0ff */
[----:B------:R-:W-:Y:S01]  /*03e0*/  IMAD R4, R3, R9, R4 ;  /* 0x0000000903047224 */ /* 0x000fe200078e0204 */
[----:B------:R1:W2:Y:S04]  /*03f0*/  F2I.FTZ.U32.TRUNC.NTZ R13, R12 ;  /* 0x0000000c000d7305 */ /* 0x0002a8000021f000 */
[----:B------:R-:W-:Y:S02]  /*0400*/  ISETP.GT.U32.AND P1, PT, R15, R4, PT ;  /* 0x000000040f00720c */ /* 0x000fe40003f24070 */
[----:B-1----:R-:W-:-:S11]  /*0410*/  MOV R12, RZ ;  /* 0x000000ff000c7202 */ /* 0x002fd60000000f00 */
[-C--:B------:R-:W-:Y:S01]  /*0420*/  @!P1 IADD3 R4, PT, PT, R4, -R15.reuse, RZ ;  /* 0x8000000f04049210 */ /* 0x080fe20007ffe0ff */
[----:B------:R-:W-:Y:S01]  /*0430*/  @!P1 VIADD R3, R3, 0x1 ;  /* 0x0000000103039836 */ /* 0x000fe20000000000 */
[----:B------:R-:W-:Y:S02]  /*0440*/  ISETP.NE.AND P1, PT, R8, RZ, PT ;  /* 0x000000ff0800720c */ /* 0x000fe40003f25270 */
[----:B------:R-:W-:Y:S02]  /*0450*/  ISETP.GE.U32.AND P0, PT, R4, R15, PT ;  /* 0x0000000f0400720c */ /* 0x000fe40003f06070 */
[----:B------:R-:W-:-:S04]  /*0460*/  LOP3.LUT R4, R19, R8, RZ, 0x3c, !PT ;  /* 0x0000000813047212 */ /* 0x000fc800078e3cff */
[----:B------:R-:W-:Y:S01]  /*0470*/  ISETP.GE.AND P2, PT, R4, RZ, PT ;  /* 0x000000ff0400720c */ /* 0x000fe20003f46270 */
[----:B--2---:R-:W-:-:S06]  /*0480*/  IMAD.MOV R4, RZ, RZ, -R13 ;  /* 0x000000ffff047224 */ /* 0x004fcc00078e0a0d */
[----:B------:R-:W-:-:S06]  /*0490*/  @P0 IADD3 R3, PT, PT, R3, 0x1, RZ ;  /* 0x0000000103030810 */ /* 0x000fcc0007ffe0ff */
[----:B------:R-:W-:Y:S02]  /*04a0*/  @!P2 IADD3 R3, PT, PT, -R3, RZ, RZ ;  /* 0x000000ff0303a210 */ /* 0x000fe40007ffe1ff */
[----:B------:R-:W-:-:S04]  /*04b0*/  @!P1 LOP3.LUT R3, RZ, R8, RZ, 0x33, !PT ;  /* 0x00000008ff039212 */ /* 0x000fc800078e33ff */
[----:B------:R-:W-:-:S05]  /*04c0*/  IADD3 R9, PT, PT, -R3, RZ, RZ ;  /* 0x000000ff03097210 */ /* 0x000fca0007ffe1ff */
[----:B------:R-:W-:Y:S02]  /*04d0*/  IMAD R10, R8, R9, R19 ;  /* 0x00000009080a7224 */ /* 0x000fe400078e0213 */
[----:B------:R-:W-:-:S03]  /*04e0*/  IMAD R9, R4, R17, RZ ;  /* 0x0000001104097224 */ /* 0x000fc600078e02ff */
[----:B------:R-:W-:Y:S01]  /*04f0*/  IABS R4, R10 ;  /* 0x0000000a00047213 */ /* 0x000fe20000000000 */
[----:B------:R-:W-:-:S06]  /*0500*/  IMAD.HI.U32 R12, R13, R9, R12 ;  /* 0x000000090d0c7227 */ /* 0x000fcc00078e000c */
[----:B------:R-:W-:-:S04]  /*0510*/  IMAD.HI.U32 R12, R12, R4, RZ ;  /* 0x000000040c0c7227 */ /* 0x000fc800078e00ff */
[----:B------:R-:W-:-:S04]  /*0520*/  IMAD.MOV R6, RZ, RZ, -R12 ;  /* 0x000000ffff067224 */ /* 0x000fc800078e0a0c */
[----:B------:R-:W-:Y:S01]  /*0530*/  IMAD R4, R17, R6, R4 ;  /* 0x0000000611047224 */ /* 0x000fe200078e0204 */
[----:B------:R-:W-:-:S04]  /*0540*/  IADD3 R6, PT, PT, R0, 0x1, RZ ;  /* 0x0000000100067810 */ /* 0x000fc80007ffe0ff */
[----:B------:R-:W-:-:S13]  /*0550*/  ISETP.GT.U32.AND P1, PT, R17, R4, PT ;  /* 0x000000041100720c */ /* 0x000fda0003f24070 */
[-C--:B------:R-:W-:Y:S02]  /*0560*/  @!P1 IADD3 R4, PT, PT, R4, -R17.reuse, RZ ;  /* 0x8000001104049210 */ /* 0x080fe40007ffe0ff */
[----:B------:R-:W-:Y:S02]  /*0570*/  @!P1 IADD3 R12, PT, PT, R12, 0x1, RZ ;  /* 0x000000010c0c9810 */ /* 0x000fe40007ffe0ff */
[----:B------:R-:W-:Y:S02]  /*0580*/  ISETP.GE.U32.AND P0, PT, R4, R17, PT ;  /* 0x000000110400720c */ /* 0x000fe40003f06070 */
[----:B------:R-:W-:Y:S02]  /*0590*/  LOP3.LUT R4, R10, R5, RZ, 0x3c, !PT ;  /* 0x000000050a047212 */ /* 0x000fe400078e3cff */
[----:B------:R-:W-:Y:S02]  /*05a0*/  ISETP.NE.AND P1, PT, R5, RZ, PT ;  /* 0x000000ff0500720c */ /* 0x000fe40003f25270 */
[----:B------:R-:W-:-:S07]  /*05b0*/  ISETP.GE.AND P2, PT, R4, RZ, PT ;  /* 0x000000ff0400720c */ /* 0x000fce0003f46270 */
[----:B------:R-:W-:Y:S01]  /*05c0*/  @P0 VIADD R12, R12, 0x1 ;  /* 0x000000010c0c0836 */ /* 0x000fe20000000000 */
[----:B------:R-:W-:-:S04]  /*05d0*/  ISETP.GE.AND P0, PT, R6, R11, PT ;  /* 0x0000000b0600720c */ /* 0x000fc80003f06270 */
[----:B------:R-:W-:-:S04]  /*05e0*/  MOV R13, R12 ;  /* 0x0000000c000d7202 */ /* 0x000fc80000000f00 */
[----:B------:R-:W-:Y:S02]  /*05f0*/  @!P2 IADD3 R13, PT, PT, -R13, RZ, RZ ;  /* 0x000000ff0d0da210 */ /* 0x000fe40007ffe1ff */
[----:B------:R-:W-:-:S05]  /*0600*/  @!P1 LOP3.LUT R13, RZ, R5, RZ, 0x33, !PT ;  /* 0x00000005ff0d9212 */ /* 0x000fca00078e33ff */
[----:B------:R-:W-:-:S04]  /*0610*/  IMAD.MOV R4, RZ, RZ, -R13 ;  /* 0x000000ffff047224 */ /* 0x000fc800078e0a0d */
[----:B------:R-:W-:-:S05]  /*0620*/  IMAD R9, R5, R4, R10 ;  /* 0x0000000405097224 */ /* 0x000fca00078e020a */
[----:B------:R-:W-:-:S04]  /*0630*/  IADD3 R10, PT, PT, R9, 0x1, RZ ;  /* 0x00000001090a7810 */ /* 0x000fc80007ffe0ff */
[----:B------:R-:W-:Y:S02]  /*0640*/  ISETP.LT.AND P1, PT, R10, R5, PT ;  /* 0x000000050a00720c */ /* 0x000fe40003f21270 */
[----:B------:R-:W-:-:S11]  /*0650*/  CS2R R4, SRZ ;  /* 0x0000000000047805 */ /* 0x000fd6000001ff00 */
[----:B0-----:R-:W-:Y:S05]  /*0660*/  @!P0 BRA P1, `(.L_x_1) ;  /* 0x0000002800508947 */ /* 0x001fea0000800000 */
[----:B------:R-:W0:Y:S02]  /*0670*/  LDCU UR4, c[0x0][0x3a4] ;  /* 0x00007480ff0477ac */ /* 0x000e240008000800 */
[----:B0-----:R-:W-:-:S09]  /*0680*/  UISETP.GE.AND UP0, UPT, UR4, 0x1, UPT ;  /* 0x000000010400788c */ /* 0x001fd2000bf06270 */
[----:B------:R-:W-:Y:S05]  /*0690*/  BRA.U !UP0, `(.L_x_2) ;  /* 0x00000011086c7547 */ /* 0x000fea000b800000 */
[----:B------:R-:W0:Y:S01]  /*06a0*/  LDCU UR4, c[0x0][0x3b4] ;  /* 0x00007680ff0477ac */ /* 0x000e220008000800 */
[----:B------:R-:W1:Y:S01]  /*06b0*/  LDC R10, c[0x0][0x3d0] ;  /* 0x0000f400ff0a7b82 */ /* 0x000e620000000800 */
[----:B------:R-:W1:Y:S01]  /*06c0*/  LDCU UR5, c[0x0][0x3c8] ;  /* 0x00007900ff0577ac */ /* 0x000e620008000800 */
[----:B0-----:R-:W-:Y:S01]  /*06d0*/  UISETP.GE.AND UP0, UPT, UR4, 0x1, UPT ;  /* 0x000000010400788c */ /* 0x001fe2000bf06270 */
[----:B-1----:R-:W-:-:S08]  /*06e0*/  IMAD R9, R9, UR5, -R10 ;  /* 0x0000000509097c24 */ /* 0x002fd0000f8e0a0a */
[----:B------:R-:W-:Y:S05]  /*06f0*/  BRA.U !UP0, `(.L_x_2) ;  /* 0x0000001108547547 */ /* 0x000fea000b800000 */
[----:B------:R-:W0:Y:S01]  /*0700*/  LDC R14, c[0x0][0x3b8] ;  /* 0x0000ee00ff0e7b82 */ /* 0x000e220000000800 */
[----:B------:R-:W1:Y:S07]  /*0710*/  LDCU UR4, c[0x0][0x3c4] ;  /* 0x00007880ff0477ac */ /* 0x000e6e0008000800 */
[----:B------:R-:W1:Y:S01]  /*0720*/  LDC R12, c[0x0][0x3cc] ;  /* 0x0000f300ff0c7b82 */ /* 0x000e620000000800 */
[C---:B0-----:R-:W-:Y:S01]  /*0730*/  LOP3.LUT R10, R14.reuse, 0x7, RZ, 0xc0, !PT ;  /* 0x000000070e0a7812 */ /* 0x041fe200078ec0ff */
[----:B------:R-:W-:-:S03]  /*0740*/  VIADD R4, R14, 0xffffffff ;  /* 0xffffffff0e047836 */ /* 0x000fc60000000000 */
[----:B------:R-:W-:Y:S02]  /*0750*/  IADD3 R15, PT, PT, R10, -0x1, RZ ;  /* 0xffffffff0a0f7810 */ /* 0x000fe40007ffe0ff */
[----:B------:R-:W-:Y:S01]  /*0760*/  ISETP.GE.U32.AND P4, PT, R4, 0x7, PT ;  /* 0x000000070400780c */ /* 0x000fe20003f86070 */
[----:B------:R-:W-:Y:S01]  /*0770*/  HFMA2 R4, -RZ, RZ, 0, 0 ;  /* 0x00000000ff047431 */ /* 0x000fe200000001ff */
[----:B------:R-:W-:Y:S01]  /*0780*/  ISETP.GE.U32.AND P5, PT, R15, 0x3, PT ;  /* 0x000000030f00780c */ /* 0x000fe20003fa6070 */
[----:B-1----:R-:W-:Y:S01]  /*0790*/  IMAD R12, R13, UR4, -R12 ;  /* 0x000000040d0c7c24 */ /* 0x002fe2000f8e0a0c */
[C---:B------:R-:W-:Y:S01]  /*07a0*/  LOP3.LUT R15, R14.reuse, 0x3, RZ, 0xc0, !PT ;  /* 0x000000030e0f7812 */ /* 0x040fe200078ec0ff */
[----:B------:R-:W-:Y:S01]  /*07b0*/  IMAD.MOV.U32 R13, RZ, RZ, RZ ;  /* 0x000000ffff0d7224 */ /* 0x000fe200078e00ff */
[----:B------:R-:W-:Y:S02]  /*07c0*/  LOP3.LUT R14, R14, 0x7ffffff8, RZ, 0xc0, !PT ;  /* 0x7ffffff80e0e7812 */ /* 0x000fe400078ec0ff */
[----:B------:R-:W-:-:S07]  /*07d0*/  VIMNMX.U32 R15, PT, PT, R15, 0x2, PT ;  /* 0x000000020f0f7848 */ /* 0x000fce0003fe0000 */
.L_x_9:
[----:B------:R-:W0:Y:S01]  /*07e0*/  LDCU UR4, c[0x0][0x3a4] ;  /* 0x00007480ff0477ac */ /* 0x000e220008000800 */
[----:B------:R-:W-:Y:S01]  /*07f0*/  MOV R32, RZ ;  /* 0x000000ff00207202 */ /* 0x000fe20000000f00 */
[--C-:B0-----:R-:W-:Y:S02]  /*0800*/  IMAD R30, R2, UR4, R13.reuse ;  /* 0x00000004021e7c24 */ /* 0x101fe4000f8e020d */
[----:B------:R-:W-:Y:S01]  /*0810*/  IMAD R31, R3, UR4, R13 ;  /* 0x00000004031f7c24 */ /* 0x000fe2000f8e020d */
[----:B------:R-:W-:-:S04]  /*0820*/  IADD3 R13, PT, PT, R13, 0x1, RZ ;  /* 0x000000010d0d7810 */ /* 0x000fc80007ffe0ff */
[----:B------:R-:W-:-:S13]  /*0830*/  ISETP.NE.AND P6, PT, R13, UR4, PT ;  /* 0x000000040d007c0c */ /* 0x000fda000bfc5270 */
.L_x_8:
[----:B------:R-:W0:Y:S01]  /*0840*/  LDC R17, c[0x0][0x3b8] ;  /* 0x0000ee00ff117b82 */ /* 0x000e220000000800 */
[----:B------:R-:W1:Y:S01]  /*0850*/  LDCU UR4, c[0x0][0x3d4] ;  /* 0x00007a80ff0477ac */ /* 0x000e620008000800 */
[----:B------:R-:W-:Y:S06]  /*0860*/  BSSY.RECONVERGENT B1, `(.L_x_3) ;  /* 0x00000f9000017945 */ /* 0x000fec0003800200 */
[----:B------:R-:W2:Y:S01]  /*0870*/  LDC R33, c[0x0][0x3a8] ;  /* 0x0000ea00ff217b82 */ /* 0x000ea20000000800 */
[----:B-1----:R-:W-:Y:S01]  /*0880*/  IMAD R16, R32, UR4, R12 ;  /* 0x0000000420107c24 */ /* 0x002fe2000f8e020c */
[----:B0-----:R-:W-:-:S04]  /*0890*/  ISETP.GT.AND P0, PT, R17, RZ, PT ;  /* 0x000000ff1100720c */ /* 0x001fc80003f04270 */
[----:B------:R-:W-:-:S04]  /*08a0*/  ISETP.GT.AND P0, PT, R16, -0x1, P0 ;  /* 0xffffffff1000780c */ /* 0x000fc80000704270 */
[----:B--2---:R-:W-:-:S13]  /*08b0*/  ISETP.LT.AND P0, PT, R16, R33, P0 ;  /* 0x000000211000720c */ /* 0x004fda0000701270 */
[----:B------:R-:W-:Y:S05]  /*08c0*/  @!P0 BRA `(.L_x_4) ;  /* 0x0000000c00c88947 */ /* 0x000fea0003800000 */
[----:B------:R-:W0:Y:S01]  /*08d0*/  LDCU UR4, c[0x0][0x3b4] ;  /* 0x00007680ff0477ac */ /* 0x000e220008000800 */
[----:B------:R-:W-:Y:S02]  /*08e0*/  IMAD R33, R30, R33, R16 ;  /* 0x000000211e217224 */ /* 0x000fe400078e0210 */
[----:B------:R-:W-:Y:S02]  /*08f0*/  IMAD.MOV.U32 R35, RZ, RZ, RZ ;  /* 0x000000ffff237224 */ /* 0x000fe400078e00ff */
[----:B0-----:R-:W-:-:S04]  /*0900*/  IMAD R34, R31, UR4, R32 ;  /* 0x000000041f227c24 */ /* 0x001fc8000f8e0220 */
[----:B------:R-:W-:Y:S01]  /*0910*/  IMAD R34, R34, R17, RZ ;  /* 0x0000001122227224 */ /* 0x000fe200078e02ff */
[----:B------:R-:W-:Y:S06]  /*0920*/  @!P4 BRA `(.L_x_5) ;  /* 0x0000000400c4c947 */ /* 0x000fec0003800000 */
[----:B------:R-:W-:Y:S01]  /*0930*/  SHF.R.S32.HI R28, RZ, 0x1f, R34 ;  /* 0x0000001fff1c7819 */ /* 0x000fe20000011422 */
[----:B------:R-:W0:Y:S01]  /*0940*/  LDCU UR4, c[0x0][0x3d8] ;  /* 0x00007b00ff0477ac */ /* 0x000e220008000800 */
[----:B------:R-:W-:Y:S01]  /*0950*/  MOV R29, RZ ;  /* 0x000000ff001d7202 */ /* 0x000fe20000000f00 */
[----:B------:R-:W1:Y:S01]  /*0960*/  LDCU UR5, c[0x0][0x3ac] ;  /* 0x00007580ff0577ac */ /* 0x000e620008000800 */
[----:B------:R-:W2:Y:S01]  /*0970*/  LDCU.64 UR6, c[0x0][0x388] ;  /* 0x00007100ff0677ac */ /* 0x000ea20008000a00 */
[----:B------:R-:W-:-:S04]  /*0980*/  NOP ;  /* 0x0000000000007918 */ /* 0x000fc80000000000 */
.L_x_6:
[C---:B0-----:R-:W-:Y:S01]  /*0990*/  IMAD R24, R29.reuse, UR4, R9 ;  /* 0x000000041d187c24 */ /* 0x041fe2000f8e0209 */
[----:B------:R-:W-:Y:S01]  /*09a0*/  IADD3 R17, P0, PT, R34, R29, RZ ;  /* 0x0000001d22117210 */ /* 0x000fe20007f1e0ff */
[----:B------:R-:W0:Y:S03]  /*09b0*/  LDC.64 R22, c[0x0][0x380] ;  /* 0x0000e000ff167b82 */ /* 0x000e260000000a00 */
[C---:B------:R-:W-:Y:S02]  /*09c0*/  IADD3 R40, PT, PT, R24.reuse, UR4, RZ ;  /* 0x0000000418287c10 */ /* 0x040fe4000fffe0ff */
[----:B-1----:R-:W-:Y:S02]  /*09d0*/  ISETP.GE.AND P1, PT, R24, UR5, PT ;  /* 0x0000000518007c0c */ /* 0x002fe4000bf26270 */
[C---:B------:R-:W-:Y:S01]  /*09e0*/  ISETP.GE.AND P3, PT, R40.reuse, UR5, PT ;  /* 0x0000000528007c0c */ /* 0x040fe2000bf66270 */
[----:B------:R-:W-:Y:S01]  /*09f0*/  VIADD R38, R40, UR4 ;  /* 0x0000000428267c36 */ /* 0x000fe20008000000 */
[----:B------:R-:W-:Y:S01]  /*0a00*/  LEA.HI.X.SX32 R18, R29, R28, 0x1, P0 ;  /* 0x0000001c1d127211 */ /* 0x000fe200000f0eff */
[----:B------:R-:W1:Y:S01]  /*0a10*/  LDC.64 R26, c[0x0][0x388] ;  /* 0x0000e200ff1a7b82 */ /* 0x000e620000000a00 */
[----:B--2---:R-:W-:-:S02]  /*0a20*/  LEA R16, P0, R17, UR6, 0x1 ;  /* 0x0000000611107c11 */ /* 0x004fc4000f8008ff */
[----:B------:R-:W-:Y:S02]  /*0a30*/  ISETP.LT.OR P3, PT, R40, RZ, P3 ;  /* 0x000000ff2800720c */ /* 0x000fe40001f61670 */
[C---:B------:R-:W-:Y:S02]  /*0a40*/  ISETP.GE.AND P2, PT, R38.reuse, UR5, PT ;  /* 0x0000000526007c0c */ /* 0x040fe4000bf46270 */
[----:B------:R-:W-:Y:S02]  /*0a50*/  IADD3 R36, PT, PT, R38, UR4, RZ ;  /* 0x0000000426247c10 */ /* 0x000fe4000fffe0ff */
[----:B------:R-:W-:Y:S02]  /*0a60*/  ISETP.LT.OR P1, PT, R24, RZ, P1 ;  /* 0x000000ff1800720c */ /* 0x000fe40000f21670 */
[----:B------:R-:W-:Y:S02]  /*0a70*/  LEA.HI.X R17, R17, UR7, R18, 0x1, P0 ;  /* 0x0000000711117c11 */ /* 0x000fe400080f0c12 */
[----:B------:R-:W-:-:S02]  /*0a80*/  ISETP.LT.OR P2, PT, R38, RZ, P2 ;  /* 0x000000ff2600720c */ /* 0x000fc40001741670 */
[C---:B------:R-:W-:Y:S01]  /*0a90*/  ISETP.GE.AND P0, PT, R36.reuse, UR5, PT ;  /* 0x0000000524007c0c */ /* 0x040fe2000bf06270 */
[----:B------:R-:W2:Y:S03]  /*0aa0*/  @!P3 LDC.64 R18, c[0x0][0x380] ;  /* 0x0000e000ff12bb82 */ /* 0x000ea60000000a00 */
[----:B------:R-:W-:-:S03]  /*0ab0*/  ISETP.LT.OR P0, PT, R36, RZ, P0 ;  /* 0x000000ff2400720c */ /* 0x000fc60000701670 */
[----:B------:R-:W-:Y:S01]  /*0ac0*/  @!P1 IMAD R25, R33, UR5, R24 ;  /* 0x0000000521199c24 */ /* 0x000fe2000f8e0218 */
[----:B------:R-:W-:-:S03]  /*0ad0*/  @!P1 IADD3 R35, PT, PT, R34, R29, RZ ;  /* 0x0000001d22239210 */ /* 0x000fc60007ffe0ff */
[----:B------:R-:W3:Y:S01]  /*0ae0*/  @!P2 LDC.64 R20, c[0x0][0x380] ;  /* 0x0000e000ff14ab82 */ /* 0x000ee20000000a00 */
[----:B0-----:R-:W-:-:S04]  /*0af0*/  @!P1 IMAD.WIDE R22, R25, 0x2, R22 ;  /* 0x0000000219169825 */ /* 0x001fc800078e0216 */
[----:B-1----:R-:W-:Y:S02]  /*0b00*/  @!P1 IMAD.WIDE R26, R35, 0x2, R26 ;  /* 0x00000002231a9825 */ /* 0x002fe400078e021a */
[----:B------:R-:W4:Y:S01]  /*0b10*/  @!P1 LDG.E.U16.CONSTANT R22, desc[UR8][R22.64] ;  /* 0x0000000816169981 */ /* 0x000f22000c1e9500 */
[----:B------:R-:W0:Y:S01]  /*0b20*/  @!P0 LDC.64 R24, c[0x0][0x380] ;  /* 0x0000e000ff188b82 */ /* 0x000e220000000a00 */
[C---:B------:R-:W-:Y:S02]  /*0b30*/  @!P3 IMAD R35, R33.reuse, UR5, R40 ;  /* 0x000000052123bc24 */ /* 0x040fe4000f8e0228 */
[----:B------:R-:W5:Y:S01]  /*0b40*/  @!P1 LDG.E.U16.CONSTANT R26, desc[UR8][R26.64] ;  /* 0x000000081a1a9981 */ /* 0x000f62000c1e9500 */
[----:B------:R-:W-:Y:S02]  /*0b50*/  @!P2 IMAD R37, R33, UR5, R38 ;  /* 0x000000052125ac24 */ /* 0x000fe4000f8e0226 */
[----:B--2---:R-:W-:Y:S02]  /*0b60*/  @!P3 IMAD.WIDE R18, R35, 0x2, R18 ;  /* 0x000000022312b825 */ /* 0x004fe400078e0212 */
[----:B------:R-:W2:Y:S02]  /*0b70*/  @!P3 LDG.E.U16.CONSTANT R35, desc[UR8][R16.64+0x2] ;  /* 0x000002081023b981 */ /* 0x000ea4000c1e9500 */
[----:B------:R-:W-:-:S02]  /*0b80*/  @!P0 IMAD R39, R33, UR5, R36 ;  /* 0x0000000521278c24 */ /* 0x000fc4000f8e0224 */
[----:B------:R-:W2:Y:S01]  /*0b90*/  @!P3 LDG.E.U16.CONSTANT R18, desc[UR8][R18.64] ;  /* 0x000000081212b981 */ /* 0x000ea2000c1e9500 */
[----:B---3--:R-:W-:-:S03]  /*0ba0*/  @!P2 IMAD.WIDE R20, R37, 0x2, R20 ;  /* 0x000000022514a825 */ /* 0x008fc600078e0214 */
[----:B------:R-:W3:Y:S04]  /*0bb0*/  @!P0 LDG.E.U16.CONSTANT R27, desc[UR8][R16.64+0x6] ;  /* 0x00000608101b8981 */ /* 0x000ee8000c1e9500 */
[----:B------:R-:W3:Y:S01]  /*0bc0*/  @!P2 LDG.E.U16.CONSTANT R37, desc[UR8][R16.64+0x4] ;  /* 0x000004081025a981 */ /* 0x000ee2000c1e9500 */
[----:B0-----:R-:W-:-:S03]  /*0bd0*/  @!P0 IMAD.WIDE R24, R39, 0x2, R24 ;  /* 0x0000000227188825 */ /* 0x001fc600078e0218 */
[----:B------:R-:W3:Y:S04]  /*0be0*/  @!P2 LDG.E.U16.CONSTANT R20, desc[UR8][R20.64] ;  /* 0x000000081414a981 */ /* 0x000ee8000c1e9500 */
[----:B------:R-:W3:Y:S01]  /*0bf0*/  @!P0 LDG.E.U16.CONSTANT R24, desc[UR8][R24.64] ;  /* 0x0000000818188981 */ /* 0x000ee2000c1e9500 */
[----:B------:R-:W-:-:S04]  /*0c00*/  IADD3 R36, PT, PT, R36, UR4, RZ ;  /* 0x0000000424247c10 */ /* 0x000fc8000fffe0ff */
[----:B------:R-:W-:-:S04]  /*0c10*/  IADD3 R40, PT, PT, R36, UR4, RZ ;  /* 0x0000000424287c10 */ /* 0x000fc8000fffe0ff */
[----:B------:R-:W-:Y:S02]  /*0c20*/  IADD3 R38, PT, PT, R40, UR4, RZ ;  /* 0x0000000428267c10 */ /* 0x000fe4000fffe0ff */
[----:B----4-:R-:W-:Y:S01]  /*0c30*/  @!P1 SHF.L.U32 R23, R22, 0x10, RZ ;  /* 0x0000001016179819 */ /* 0x010fe200000006ff */
[----:B-----5:R-:W-:-:S04]  /*0c40*/  @!P1 IMAD.U32 R26, R26, 0x10000, RZ ;  /* 0x000100001a1a9824 */ /* 0x020fc800078e00ff */
[----:B------:R-:W-:Y:S01]  /*0c50*/  @!P1 FMUL R23, R26, R23 ;  /* 0x000000171a179220 */ /* 0x000fe20000400000 */
[----:B--2---:R-:W-:-:S03]  /*0c60*/  @!P3 SHF.L.U32 R35, R35, 0x10, RZ ;  /* 0x000000102323b819 */ /* 0x004fc600000006ff */
[----:B------:R-:W-:Y:S01]  /*0c70*/  @!P1 FADD R4, R4, R23 ;  /* 0x0000001704049221 */ /* 0x000fe20000000000 */
[----:B------:R-:W-:Y:S01]  /*0c80*/  @!P3 IMAD.U32 R18, R18, 0x10000, RZ ;  /* 0x000100001212b824 */ /* 0x000fe200078e00ff */
[----:B------:R-:W-:-:S03]  /*0c90*/  ISETP.GE.AND P1, PT, R36, UR5, PT ;  /* 0x0000000524007c0c */ /* 0x000fc6000bf26270 */
[----:B------:R-:W-:Y:S01]  /*0ca0*/  @!P3 FMUL R35, R35, R18 ;  /* 0x000000122323b220 */ /* 0x000fe20000400000 */
[----:B------:R-:W-:Y:S02]  /*0cb0*/  ISETP.LT.OR P1, PT, R36, RZ, P1 ;  /* 0x000000ff2400720c */ /* 0x000fe40000f21670 */
[----:B---3--:R-:W-:Y:S01]  /*0cc0*/  @!P2 SHF.L.U32 R37, R37, 0x10, RZ ;  /* 0x000000102525a819 */ /* 0x008fe200000006ff */
[----:B------:R-:W-:Y:S02]  /*0cd0*/  @!P2 IMAD.U32 R20, R20, 0x10000, RZ ;  /* 0x000100001414a824 */ /* 0x000fe400078e00ff */
[----:B------:R-:W-:Y:S01]  /*0ce0*/  @!P3 FADD R4, R4, R35 ;  /* 0x000000230404b221 */ /* 0x000fe20000000000 */
[----:B------:R-:W-:Y:S02]  /*0cf0*/  @!P0 IMAD.U32 R27, R27, 0x10000, RZ ;  /* 0x000100001b1b8824 */ /* 0x000fe400078e00ff */
[----:B------:R-:W-:Y:S01]  /*0d00*/  @!P2 FMUL R37, R37, R20 ;  /* 0x000000142525a220 */ /* 0x000fe20000400000 */
[----:B------:R-:W-:-:S02]  /*0d10*/  @!P0 SHF.L.U32 R24, R24, 0x10, RZ ;  /* 0x0000001018188819 */ /* 0x000fc400000006ff */
[----:B------:R-:W-:Y:S01]  /*0d20*/  ISETP.GE.AND P3, PT, R40, UR5, PT ;  /* 0x0000000528007c0c */ /* 0x000fe2000bf66270 */
[----:B------:R-:W-:Y:S01]  /*0d30*/  @!P2 FADD R4, R4, R37 ;  /* 0x000000250404a221 */ /* 0x000fe20000000000 */
[C---:B------:R-:W-:Y:S01]  /*0d40*/  ISETP.GE.AND P2, PT, R38.reuse, UR5, PT ;  /* 0x0000000526007c0c */ /* 0x040fe2000bf46270 */
[----:B------:R-:W-:Y:S01]  /*0d50*/  @!P0 FMUL R27, R27, R24 ;  /* 0x000000181b1b8220 */ /* 0x000fe20000400000 */
[----:B------:R-:W-:Y:S01]  /*0d60*/  IADD3 R26, PT, PT, R38, UR4, RZ ;  /* 0x00000004261a7c10 */ /* 0x000fe2000fffe0ff */
[----:B------:R-:W0:Y:S01]  /*0d70*/  @!P1 LDC.64 R24, c[0x0][0x380] ;  /* 0x0000e000ff189b82 */ /* 0x000e220000000a00 */
[----:B------:R-:W-:Y:S01]  /*0d80*/  ISETP.LT.OR P3, PT, R40, RZ, P3 ;  /* 0x000000ff2800720c */ /* 0x000fe20001f61670 */
[----:B------:R-:W-:Y:S01]  /*0d90*/  @!P0 FADD R4, R4, R27 ;  /* 0x0000001b04048221 */ /* 0x000fe20000000000 */
[----:B------:R-:W-:Y:S02]  /*0da0*/  ISETP.LT.OR P2, PT, R38, RZ, P2 ;  /* 0x000000ff2600720c */ /* 0x000fe40001741670 */
[----:B------:R-:W-:-:S04]  /*0db0*/  ISETP.GE.AND P0, PT, R26, UR5, PT ;  /* 0x000000051a007c0c */ /* 0x000fc8000bf06270 */
[----:B------:R-:W-:-:S05]  /*0dc0*/  ISETP.LT.OR P0, PT, R26, RZ, P0 ;  /* 0x000000ff1a00720c */ /* 0x000fca0000701670 */
[----:B------:R-:W1:Y:S08]  /*0dd0*/  @!P3 LDC.64 R22, c[0x0][0x380] ;  /* 0x0000e000ff16bb82 */ /* 0x000e700000000a00 */
[----:B------:R-:W2:Y:S01]  /*0de0*/  @!P2 LDC.64 R20, c[0x0][0x380] ;  /* 0x0000e000ff14ab82 */ /* 0x000ea20000000a00 */
[C---:B------:R-:W-:Y:S02]  /*0df0*/  @!P1 IMAD R27, R33.reuse, UR5, R36 ;  /* 0x00000005211b9c24 */ /* 0x040fe4000f8e0224 */
[----:B------:R-:W-:Y:S01]  /*0e00*/  @!P3 IMAD R35, R33, UR5, R40 ;  /* 0x000000052123bc24 */ /* 0x000fe2000f8e0228 */
[----:B------:R-:W3:Y:S04]  /*0e10*/  @!P2 LDG.E.U16.CONSTANT R36, desc[UR8][R16.64+0xc] ;  /* 0x00000c081024a981 */ /* 0x000ee8000c1e9500 */
[----:B------:R-:W4:Y:S01]  /*0e20*/  @!P0 LDC.64 R18, c[0x0][0x380] ;  /* 0x0000e000ff128b82 */ /* 0x000f220000000a00 */
[----:B0-----:R-:W-:-:S02]  /*0e30*/  @!P1 IMAD.WIDE R24, R27, 0x2, R24 ;  /* 0x000000021b189825 */ /* 0x001fc400078e0218 */
[----:B------:R-:W5:Y:S02]  /*0e40*/  @!P1 LDG.E.U16.CONSTANT R27, desc[UR8][R16.64+0x8] ;  /* 0x00000808101b9981 */ /* 0x000f64000c1e9500 */
[----:B------:R-:W-:Y:S02]  /*0e50*/  @!P2 IMAD R37, R33, UR5, R38 ;  /* 0x000000052125ac24 */ /* 0x000fe4000f8e0226 */
[----:B------:R-:W3:Y:S01]  /*0e60*/  @!P1 LDG.E.U16.CONSTANT R24, desc[UR8][R24.64] ;  /* 0x0000000818189981 */ /* 0x000ee2000c1e9500 */
[----:B-1----:R-:W-:-:S03]  /*0e70*/  @!P3 IMAD.WIDE R22, R35, 0x2, R22 ;  /* 0x000000022316b825 */ /* 0x002fc600078e0216 */
[----:B------:R-:W3:Y:S04]  /*0e80*/  @!P3 LDG.E.U16.CONSTANT R35, desc[UR8][R16.64+0xa] ;  /* 0x00000a081023b981 */ /* 0x000ee8000c1e9500 */
[----:B------:R-:W3:Y:S01]  /*0e90*/  @!P3 LDG.E.U16.CONSTANT R22, desc[UR8][R22.64] ;  /* 0x000000081616b981 */ /* 0x000ee2000c1e9500 */
[----:B--2---:R-:W-:-:S04]  /*0ea0*/  @!P2 IMAD.WIDE R20, R37, 0x2, R20 ;  /* 0x000000022514a825 */ /* 0x004fc800078e0214 */
[----:B------:R-:W-:Y:S02]  /*0eb0*/  @!P0 IMAD R37, R33, UR5, R26 ;  /* 0x0000000521258c24 */ /* 0x000fe4000f8e021a */
[----:B------:R-:W2:Y:S02]  /*0ec0*/  @!P2 LDG.E.U16.CONSTANT R20, desc[UR8][R20.64] ;  /* 0x000000081414a981 */ /* 0x000ea4000c1e9500 */
[----:B----4-:R-:W-:Y:S02]  /*0ed0*/  @!P0 IMAD.WIDE R18, R37, 0x2, R18 ;  /* 0x0000000225128825 */ /* 0x010fe400078e0212 */
[----:B------:R-:W4:Y:S04]  /*0ee0*/  @!P0 LDG.E.U16.CONSTANT R26, desc[UR8][R16.64+0xe] ;  /* 0x00000e08101a8981 */ /* 0x000f28000c1e9500 */
[----:B------:R-:W4:Y:S01]  /*0ef0*/  @!P0 LDG.E.U16.CONSTANT R18, desc[UR8][R18.64] ;  /* 0x0000000812128981 */ /* 0x000f22000c1e9500 */
[----:B------:R-:W-:-:S02]  /*0f00*/  VIADD R29, R29, 0x8 ;  /* 0x000000081d1d7836 */ /* 0x000fc40000000000 */
[----:B-----5:R-:W-:Y:S01]  /*0f10*/  @!P1 IMAD.U32 R27, R27, 0x10000, RZ ;  /* 0x000100001b1b9824 */ /* 0x020fe200078e00ff */
[----:B---3--:R-:W-:-:S05]  /*0f20*/  @!P1 SHF.L.U32 R24, R24, 0x10, RZ ;  /* 0x0000001018189819 */ /* 0x008fca00000006ff */
[----:B------:R-:W-:Y:S01]  /*0f30*/  @!P1 FMUL R27, R27, R24 ;  /* 0x000000181b1b9220 */ /* 0x000fe20000400000 */
[----:B------:R-:W-:Y:S01]  /*0f40*/  @!P3 SHF.L.U32 R35, R35, 0x10, RZ ;  /* 0x000000102323b819 */ /* 0x000fe200000006ff */
[----:B------:R-:W-:Y:S02]  /*0f50*/  @!P3 IMAD.U32 R22, R22, 0x10000, RZ ;  /* 0x000100001616b824 */ /* 0x000fe400078e00ff */
[----:B------:R-:W-:Y:S01]  /*0f60*/  @!P1 FADD R4, R4, R27 ;  /* 0x0000001b04049221 */ /* 0x000fe20000000000 */
[----:B------:R-:W-:Y:S02]  /*0f70*/  ISETP.NE.AND P1, PT, R29, R14, PT ;  /* 0x0000000e1d00720c */ /* 0x000fe40003f25270 */
[----:B------:R-:W-:Y:S01]  /*0f80*/  @!P2 SHF.L.U32 R36, R36, 0x10, RZ ;  /* 0x000000102424a819 */ /* 0x000fe200000006ff */
[----:B------:R-:W-:Y:S01]  /*0f90*/  @!P3 FMUL R35, R35, R22 ;  /* 0x000000162323b220 */ /* 0x000fe20000400000 */
[----:B--2---:R-:W-:-:S03]  /*0fa0*/  @!P2 SHF.L.U32 R21, R20, 0x10, RZ ;  /* 0x000000101415a819 */ /* 0x004fc600000006ff */
[----:B------:R-:W-:Y:S01]  /*0fb0*/  @!P3 FADD R4, R4, R35 ;  /* 0x000000230404b221 */ /* 0x000fe20000000000 */
[----:B----4-:R-:W-:Y:S01]  /*0fc0*/  @!P0 SHF.L.U32 R26, R26, 0x10, RZ ;  /* 0x000000101a1a8819 */ /* 0x010fe200000006ff */
[----:B------:R-:W-:Y:S01]  /*0fd0*/  @!P2 FMUL R21, R36, R21 ;  /* 0x000000152415a220 */ /* 0x000fe20000400000 */
[----:B------:R-:W-:-:S03]  /*0fe0*/  @!P0 SHF.L.U32 R17, R18, 0x10, RZ ;  /* 0x0000001012118819 */ /* 0x000fc600000006ff */
[----:B------:R-:W-:Y:S02]  /*0ff0*/  @!P2 FADD R4, R4, R21 ;  /* 0x000000150404a221 */ /* 0x000fe40000000000 */
[----:B------:R-:W-:-:S04]  /*1000*/  @!P0 FMUL R17, R26, R17 ;  /* 0x000000111a118220 */ /* 0x000fc80000400000 */
[----:B------:R-:W-:Y:S01]  /*1010*/  @!P0 FADD R4, R4, R17 ;  /* 0x0000001104048221 */ /* 0x000fe20000000000 */
[----:B------:R-:W-:Y:S06]  /*1020*/  @P1 BRA `(.L_x_6) ;  /* 0xfffffff800581947 */ /* 0x000fec000383ffff */
[----:B------:R-:W-:-:S07]  /*1030*/  IMAD.MOV.U32 R35, RZ, RZ, R14 ;  /* 0x000000ffff237224 */ /* 0x000fce00078e000e */
.L_x_5:
[----:B------:R-:W-:-:S13]  /*1040*/  ISETP.NE.AND P0, PT, R10, RZ, PT ;  /* 0x000000ff0a00720c */ /* 0x000fda0003f05270 */
[----:B------:R-:W-:Y:S05]  /*1050*/  @!P0 BRA `(.L_x_4) ;  /* 0x0000000400e48947 */ /* 0x000fea0003800000 */
[----:B------:R-:W-:-:S04]  /*1060*/  SHF.L.U32 R18, R15, 0x2, RZ ;  /* 0x000000020f127819 */ /* 0x000fc800000006ff */
[----:B------:R-:W0:Y:S02]  /*1070*/  LDC R16, c[0x2][R18] ;  /* 0x0080000012107b82 */ /* 0x000e240000000800 */
[----:B0-----:R-:W-:Y:S01]  /*1080*/  SHF.R.S32.HI R17, RZ, 0x1f, R16 ;  /* 0x0000001fff117819 */ /* 0x001fe20000011410 */
[----:B------:R-:W-:Y:S06]  /*1090*/  @!P5 BRA `(.L_x_7) ;  /* 0x0000000000ecd947 */ /* 0x000fec0003800000 */
[----:B------:R-:W0:Y:S01]  /*10a0*/  LDCU UR4, c[0x0][0x3d8] ;  /* 0x00007b00ff0477ac */ /* 0x000e220008000800 */
[C---:B------:R-:W-:Y:S01]  /*10b0*/  IADD3 R23, P0, PT, R35.reuse, R34, RZ ;  /* 0x0000002223177210 */ /* 0x040fe20007f1e0ff */
[----:B------:R-:W1:Y:S01]  /*10c0*/  LDC.64 R20, c[0x0][0x380] ;  /* 0x0000e000ff147b82 */ /* 0x000e620000000a00 */
[----:B------:R-:W2:Y:S02]  /*10d0*/  LDCU UR5, c[0x0][0x3ac] ;  /* 0x00007580ff0577ac */ /* 0x000ea40008000800 */
[----:B------:R-:W-:Y:S01]  /*10e0*/  LEA.HI.X.SX32 R24, R34, RZ, 0x1, P0 ;  /* 0x000000ff22187211 */ /* 0x000fe200000f0eff */
[----:B------:R-:W3:Y:S04]  /*10f0*/  LDCU.64 UR6, c[0x0][0x388] ;  /* 0x00007100ff0677ac */ /* 0x000ee80008000a00 */
[----:B------:R-:W4:Y:S01]  /*1100*/  LDC.64 R18, c[0x0][0x388] ;  /* 0x0000e200ff127b82 */ /* 0x000f220000000a00 */
[----:B0-----:R-:W-:-:S05]  /*1110*/  IMAD R28, R35, UR4, R9 ;  /* 0x00000004231c7c24 */ /* 0x001fca000f8e0209 */
[C---:B------:R-:W-:Y:S02]  /*1120*/  IADD3 R40, PT, PT, R28.reuse, UR4, RZ ;  /* 0x000000041c287c10 */ /* 0x040fe4000fffe0ff */
[----:B--2---:R-:W-:Y:S02]  /*1130*/  ISETP.GE.AND P3, PT, R28, UR5, PT ;  /* 0x000000051c007c0c */ /* 0x004fe4000bf66270 */
[C---:B------:R-:W-:Y:S01]  /*1140*/  ISETP.GE.AND P1, PT, R40.reuse, UR5, PT ;  /* 0x0000000528007c0c */ /* 0x040fe2000bf26270 */
[C---:B------:R-:W-:Y:S01]  /*1150*/  VIADD R38, R40.reuse, UR4 ;  /* 0x0000000428267c36 */ /* 0x040fe20008000000 */
[----:B---3--:R-:W-:Y:S02]  /*1160*/  LEA R22, P2, R23, UR6, 0x1 ;  /* 0x0000000617167c11 */ /* 0x008fe4000f8408ff */
[----:B------:R-:W-:Y:S02]  /*1170*/  ISETP.LT.OR P1, PT, R40, RZ, P1 ;  /* 0x000000ff2800720c */ /* 0x000fe40000f21670 */
[----:B------:R-:W-:-:S02]  /*1180*/  ISETP.GE.AND P0, PT, R38, UR5, PT ;  /* 0x0000000526007c0c */ /* 0x000fc4000bf06270 */
[C---:B------:R-:W-:Y:S02]  /*1190*/  IADD3 R36, PT, PT, R38.reuse, UR4, RZ ;  /* 0x0000000426247c10 */ /* 0x040fe4000fffe0ff */
[----:B------:R-:W-:Y:S02]  /*11a0*/  ISETP.LT.OR P0, PT, R38, RZ, P0 ;  /* 0x000000ff2600720c */ /* 0x000fe40000701670 */
[----:B------:R-:W-:Y:S02]  /*11b0*/  LEA.HI.X R23, R23, UR7, R24, 0x1, P2 ;  /* 0x0000000717177c11 */ /* 0x000fe400090f0c18 */
[----:B------:R-:W-:Y:S02]  /*11c0*/  ISETP.GE.AND P2, PT, R36, UR5, PT ;  /* 0x0000000524007c0c */ /* 0x000fe4000bf46270 */
[----:B------:R-:W-:Y:S01]  /*11d0*/  ISETP.LT.OR P3, PT, R28, RZ, P3 ;  /* 0x000000ff1c00720c */ /* 0x000fe20001f61670 */
[----:B------:R-:W0:Y:S01]  /*11e0*/  @!P1 LDC.64 R24, c[0x0][0x380] ;  /* 0x0000e000ff189b82 */ /* 0x000e220000000a00 */
[----:B------:R-:W-:-:S07]  /*11f0*/  ISETP.LT.OR P2, PT, R36, RZ, P2 ;  /* 0x000000ff2400720c */ /* 0x000fce0001741670 */
[----:B------:R-:W2:Y:S04]  /*1200*/  @!P0 LDC.64 R26, c[0x0][0x380] ;  /* 0x0000e000ff1a8b82 */ /* 0x000ea80000000a00 */
[----:B------:R-:W-:Y:S01]  /*1210*/  @!P3 IMAD R37, R33, UR5, R28 ;  /* 0x000000052125bc24 */ /* 0x000fe2000f8e021c */
[----:B------:R-:W-:-:S03]  /*1220*/  @!P3 IADD3 R39, PT, PT, R35, R34, RZ ;  /* 0x000000222327b210 */ /* 0x000fc60007ffe0ff */
[----:B------:R-:W3:Y:S01]  /*1230*/  @!P2 LDC.64 R28, c[0x0][0x380] ;  /* 0x0000e000ff1cab82 */ /* 0x000ee20000000a00 */
[----:B-1----:R-:W-:-:S04]  /*1240*/  @!P3 IMAD.WIDE R20, R37, 0x2, R20 ;  /* 0x000000022514b825 */ /* 0x002fc800078e0214 */
[----:B----4-:R-:W-:Y:S02]  /*1250*/  @!P3 IMAD.WIDE R18, R39, 0x2, R18 ;  /* 0x000000022712b825 */ /* 0x010fe400078e0212 */
[----:B------:R-:W4:Y:S02]  /*1260*/  @!P3 LDG.E.U16.CONSTANT R20, desc[UR8][R20.64] ;  /* 0x000000081414b981 */ /* 0x000f24000c1e9500 */
[C---:B------:R-:W-:Y:S02]  /*1270*/  @!P1 IMAD R37, R33.reuse, UR5, R40 ;  /* 0x0000000521259c24 */ /* 0x040fe4000f8e0228 */
[----:B------:R-:W-:Y:S01]  /*1280*/  @!P0 IMAD R39, R33, UR5, R38 ;  /* 0x0000000521278c24 */ /* 0x000fe2000f8e0226 */
[----:B------:R4:W5:Y:S01]  /*1290*/  @!P3 LDG.E.U16.CONSTANT R18, desc[UR8][R18.64] ;  /* 0x000000081212b981 */ /* 0x000962000c1e9500 */
[----:B0-----:R-:W-:-:S03]  /*12a0*/  @!P1 IMAD.WIDE R24, R37, 0x2, R24 ;  /* 0x0000000225189825 */ /* 0x001fc600078e0218 */
[----:B------:R-:W5:Y:S01]  /*12b0*/  @!P1 LDG.E.U16.CONSTANT R37, desc[UR8][R22.64+0x2] ;  /* 0x0000020816259981 */ /* 0x000f62000c1e9500 */
[----:B--2---:R-:W-:-:S03]  /*12c0*/  @!P0 IMAD.WIDE R26, R39, 0x2, R26 ;  /* 0x00000002271a8825 */ /* 0x004fc600078e021a */
[----:B------:R-:W2:Y:S01]  /*12d0*/  @!P1 LDG.E.U16.CONSTANT R24, desc[UR8][R24.64] ;  /* 0x0000000818189981 */ /* 0x000ea2000c1e9500 */
[----:B------:R-:W-:-:S03]  /*12e0*/  @!P2 IMAD R39, R33, UR5, R36 ;  /* 0x000000052127ac24 */ /* 0x000fc6000f8e0224 */
[----:B------:R-:W2:Y:S01]  /*12f0*/  @!P0 LDG.E.U16.CONSTANT R36, desc[UR8][R22.64+0x4] ;  /* 0x0000040816248981 */ /* 0x000ea2000c1e9500 */
[----:B---3--:R-:W-:-:S03]  /*1300*/  @!P2 IMAD.WIDE R28, R39, 0x2, R28 ;  /* 0x00000002271ca825 */ /* 0x008fc600078e021c */
[----:B------:R-:W3:Y:S04]  /*1310*/  @!P0 LDG.E.U16.CONSTANT R26, desc[UR8][R26.64] ;  /* 0x000000081a1a8981 */ /* 0x000ee8000c1e9500 */
[----:B------:R-:W3:Y:S04]  /*1320*/  @!P2 LDG.E.U16.CONSTANT R28, desc[UR8][R28.64] ;  /* 0x000000081c1ca981 */ /* 0x000ee8000c1e9500 */
[----:B------:R-:W3:Y:S01]  /*1330*/  @!P2 LDG.E.U16.CONSTANT R38, desc[UR8][R22.64+0x6] ;  /* 0x000006081626a981 */ /* 0x000ee2000c1e9500 */
[----:B------:R-:W-:Y:S02]  /*1340*/  IADD3 R35, PT, PT, R35, 0x4, RZ ;  /* 0x0000000423237810 */ /* 0x000fe40007ffe0ff */
[----:B----4-:R-:W-:Y:S01]  /*1350*/  @!P3 SHF.L.U32 R19, R20, 0x10, RZ ;  /* 0x000000101413b819 */ /* 0x010fe200000006ff */
[----:B-----5:R-:W-:-:S04]  /*1360*/  @!P3 IMAD.U32 R18, R18, 0x10000, RZ ;  /* 0x000100001212b824 */ /* 0x020fc800078e00ff */
[----:B------:R-:W-:Y:S01]  /*1370*/  @!P3 FMUL R19, R18, R19 ;  /* 0x000000131213b220 */ /* 0x000fe20000400000 */
[----:B------:R-:W-:Y:S01]  /*1380*/  @!P1 SHF.L.U32 R37, R37, 0x10, RZ ;  /* 0x0000001025259819 */ /* 0x000fe200000006ff */
[----:B--2---:R-:W-:Y:S02]  /*1390*/  @!P1 IMAD.U32 R24, R24, 0x10000, RZ ;  /* 0x0001000018189824 */ /* 0x004fe400078e00ff */
[----:B------:R-:W-:Y:S01]  /*13a0*/  @!P3 FADD R4, R4, R19 ;  /* 0x000000130404b221 */ /* 0x000fe20000000000 */
[----:B------:R-:W-:Y:S01]  /*13b0*/  @!P0 SHF.L.U32 R36, R36, 0x10, RZ ;  /* 0x0000001024248819 */ /* 0x000fe200000006ff */
[----:B------:R-:W-:Y:S01]  /*13c0*/  @!P1 FMUL R37, R37, R24 ;  /* 0x0000001825259220 */ /* 0x000fe20000400000 */
[----:B---3--:R-:W-:-:S03]  /*13d0*/  @!P0 SHF.L.U32 R19, R26, 0x10, RZ ;  /* 0x000000101a138819 */ /* 0x008fc600000006ff */
[----:B------:R-:W-:Y:S01]  /*13e0*/  @!P1 FADD R4, R4, R37 ;  /* 0x0000002504049221 */ /* 0x000fe20000000000 */
[----:B------:R-:W-:Y:S01]  /*13f0*/  @!P2 SHF.L.U32 R21, R28, 0x10, RZ ;  /* 0x000000101c15a819 */ /* 0x000fe200000006ff */
[----:B------:R-:W-:Y:S01]  /*1400*/  @!P0 FMUL R19, R36, R19 ;  /* 0x0000001324138220 */ /* 0x000fe20000400000 */
[----:B------:R-:W-:-:S03]  /*1410*/  @!P2 IMAD.U32 R38, R38, 0x10000, RZ ;  /* 0x000100002626a824 */ /* 0x000fc600078e00ff */
[----:B------:R-:W-:Y:S01]  /*1420*/  @!P0 FADD R4, R4, R19 ;  /* 0x0000001304048221 */ /* 0x000fe20000000000 */
[----:B------:R-:W-:-:S04]  /*1430*/  @!P2 FMUL R21, R38, R21 ;  /* 0x000000152615a220 */ /* 0x000fc80000400000 */
[----:B------:R-:W-:-:S07]  /*1440*/  @!P2 FADD R4, R4, R21 ;  /* 0x000000150404a221 */ /* 0x000fce0000000000 */
.L_x_7:
[----:B------:R-:W-:Y:S05]  /*1450*/  BRX R16 -0x1460                                     (*"BRANCH_TARGETS .L_x_4,.L_x_56,.L_x_57"*) ;  /* 0xffffffe810e87949 */ /* 0x000fea000383ffff */
.L_x_57:
[----:B------:R-:W0:Y:S01]  /*1460*/  LDCU UR4, c[0x0][0x3d8] ;  /* 0x00007b00ff0477ac */ /* 0x000e220008000800 */
[----:B------:R-:W1:Y:S01]  /*1470*/  LDC.64 R20, c[0x0][0x388] ;  /* 0x0000e200ff147b82 */ /* 0x000e620000000a00 */
[----:B------:R-:W2:Y:S07]  /*1480*/  LDCU UR5, c[0x0][0x3ac] ;  /* 0x00007580ff0577ac */ /* 0x000eae0008000800 */
[----:B------:R-:W3:Y:S01]  /*1490*/  LDC.64 R22, c[0x0][0x380] ;  /* 0x0000e000ff167b82 */ /* 0x000ee20000000a00 */
[----:B0-----:R-:W-:-:S04]  /*14a0*/  IMAD R24, R35, UR4, R9 ;  /* 0x0000000423187c24 */ /* 0x001fc8000f8e0209 */
[C---:B------:R-:W-:Y:S01]  /*14b0*/  VIADD R26, R24.reuse, UR4 ;  /* 0x00000004181a7c36 */ /* 0x040fe20008000000 */
[----:B--2---:R-:W-:-:S04]  /*14c0*/  ISETP.GE.AND P1, PT, R24, UR5, PT ;  /* 0x0000000518007c0c */ /* 0x004fc8000bf26270 */
[----:B------:R-:W-:Y:S02]  /*14d0*/  ISETP.GE.AND P0, PT, R26, UR5, PT ;  /* 0x000000051a007c0c */ /* 0x000fe4000bf06270 */
[----:B------:R-:W-:Y:S02]  /*14e0*/  ISETP.LT.OR P1, PT, R24, RZ, P1 ;  /* 0x000000ff1800720c */ /* 0x000fe40000f21670 */
[----:B------:R-:W-:-:S11]  /*14f0*/  ISETP.LT.OR P0, PT, R26, RZ, P0 ;  /* 0x000000ff1a00720c */ /* 0x000fd60000701670 */
[-C--:B------:R-:W-:Y:S01]  /*1500*/  @!P1 IADD3 R27, PT, PT, R35, R34.reuse, RZ ;  /* 0x00000022231b9210 */ /* 0x080fe20007ffe0ff */
[----:B------:R-:W-:Y:S01]  /*1510*/  @!P1 IMAD R25, R33, UR5, R24 ;  /* 0x0000000521199c24 */ /* 0x000fe2000f8e0218 */
[----:B------:R-:W0:Y:S01]  /*1520*/  @!P0 LDC.64 R18, c[0x0][0x388] ;  /* 0x0000e200ff128b82 */ /* 0x000e220000000a00 */
[----:B------:R-:W-:Y:S02]  /*1530*/  @!P0 SHF.R.S32.HI R28, RZ, 0x1f, R34 ;  /* 0x0000001fff1c8819 */ /* 0x000fe40000011422 */
[----:B------:R-:W-:Y:S01]  /*1540*/  @!P0 IADD3 R24, P2, PT, R35, R34, RZ ;  /* 0x0000002223188210 */ /* 0x000fe20007f5e0ff */
[----:B-1----:R-:W-:-:S04]  /*1550*/  @!P1 IMAD.WIDE R20, R27, 0x2, R20 ;  /* 0x000000021b149825 */ /* 0x002fc800078e0214 */
[----:B------:R-:W1:Y:S01]  /*1560*/  @!P0 LDC.64 R16, c[0x0][0x380] ;  /* 0x0000e000ff108b82 */ /* 0x000e620000000a00 */
[----:B---3--:R-:W-:Y:S01]  /*1570*/  @!P1 IMAD.WIDE R22, R25, 0x2, R22 ;  /* 0x0000000219169825 */ /* 0x008fe200078e0216 */
[----:B------:R-:W2:Y:S03]  /*1580*/  @!P1 LDG.E.U16.CONSTANT R20, desc[UR8][R20.64] ;  /* 0x0000000814149981 */ /* 0x000ea6000c1e9500 */
[----:B------:R-:W-:Y:S01]  /*1590*/  @!P0 IMAD R25, R33, UR5, R26 ;  /* 0x0000000521198c24 */ /* 0x000fe2000f8e021a */
[----:B------:R-:W-:Y:S01]  /*15a0*/  @!P0 LEA.HI.X.SX32 R26, R35, R28, 0x1, P2 ;  /* 0x0000001c231a8211 */ /* 0x000fe200010f0eff */
[----:B------:R-:W3:Y:S01]  /*15b0*/  @!P1 LDG.E.U16.CONSTANT R22, desc[UR8][R22.64] ;  /* 0x0000000816169981 */ /* 0x000ee2000c1e9500 */
[----:B0-----:R-:W-:-:S04]  /*15c0*/  @!P0 LEA R18, P2, R24, R18, 0x1 ;  /* 0x0000001218128211 */ /* 0x001fc800078408ff */
[----:B------:R-:W-:Y:S01]  /*15d0*/  @!P0 LEA.HI.X R19, R24, R19, R26, 0x1, P2 ;  /* 0x0000001318138211 */ /* 0x000fe200010f0c1a */
[----:B-1----:R-:W-:-:S04]  /*15e0*/  @!P0 IMAD.WIDE R16, R25, 0x2, R16 ;  /* 0x0000000219108825 */ /* 0x002fc800078e0210 */
[----:B------:R-:W4:Y:S04]  /*15f0*/  @!P0 LDG.E.U16.CONSTANT R18, desc[UR8][R18.64+0x2] ;  /* 0x0000020812128981 */ /* 0x000f28000c1e9500 */
[----:B------:R-:W5:Y:S01]  /*1600*/  @!P0 LDG.E.U16.CONSTANT R16, desc[UR8][R16.64] ;  /* 0x0000000810108981 */ /* 0x000f62000c1e9500 */
[----:B------:R-:W-:Y:S01]  /*1610*/  VIADD R35, R35, 0x2 ;  /* 0x0000000223237836 */ /* 0x000fe20000000000 */
[----:B--2---:R-:W-:Y:S01]  /*1620*/  @!P1 SHF.L.U32 R25, R20, 0x10, RZ ;  /* 0x0000001014199819 */ /* 0x004fe200000006ff */
[----:B---3--:R-:W-:-:S04]  /*1630*/  @!P1 IMAD.U32 R24, R22, 0x10000, RZ ;  /* 0x0001000016189824 */ /* 0x008fc800078e00ff */
[----:B------:R-:W-:-:S04]  /*1640*/  @!P1 FMUL R25, R25, R24 ;  /* 0x0000001819199220 */ /* 0x000fc80000400000 */
[----:B------:R-:W-:Y:S01]  /*1650*/  @!P1 FADD R4, R4, R25 ;  /* 0x0000001904049221 */ /* 0x000fe20000000000 */
[----:B----4-:R-:W-:Y:S02]  /*1660*/  @!P0 SHF.L.U32 R24, R18, 0x10, RZ ;  /* 0x0000001012188819 */ /* 0x010fe400000006ff */
[----:B-----5:R-:W-:-:S05]  /*1670*/  @!P0 SHF.L.U32 R27, R16, 0x10, RZ ;  /* 0x00000010101b8819 */ /* 0x020fca00000006ff */
[----:B------:R-:W-:-:S04]  /*1680*/  @!P0 FMUL R27, R24, R27 ;  /* 0x0000001b181b8220 */ /* 0x000fc80000400000 */
[----:B------:R-:W-:-:S07]  /*1690*/  @!P0 FADD R4, R4, R27 ;  /* 0x0000001b04048221 */ /* 0x000fce0000000000 */
.L_x_56:
[----:B------:R-:W0:Y:S02]  /*16a0*/  LDCU UR4, c[0x0][0x3b8] ;  /* 0x00007700ff0477ac */ /* 0x000e240008000800 */
[----:B0-----:R-:W-:-:S09]  /*16b0*/  ULOP3.LUT UP0, URZ, UR4, 0x1, URZ, 0xc0, !UPT ;  /* 0x0000000104ff7892 */ /* 0x001fd2000f80c0ff */
[----:B------:R-:W-:Y:S05]  /*16c0*/  BRA.U !UP0, `(.L_x_4) ;  /* 0x0000000108487547 */ /* 0x000fea000b800000 */
[----:B------:R-:W0:Y:S01]  /*16d0*/  LDC R23, c[0x0][0x3ac] ;  /* 0x0000eb00ff177b82 */ /* 0x000e220000000800 */
[----:B------:R-:W1:Y:S02]  /*16e0*/  LDCU UR4, c[0x0][0x3d8] ;  /* 0x00007b00ff0477ac */ /* 0x000e640008000800 */
[----:B-1----:R-:W-:-:S05]  /*16f0*/  IMAD R20, R35, UR4, R9 ;  /* 0x0000000423147c24 */ /* 0x002fca000f8e0209 */
[----:B0-----:R-:W-:-:S04]  /*1700*/  ISETP.GE.AND P0, PT, R20, R23, PT ;  /* 0x000000171400720c */ /* 0x001fc80003f06270 */
[----:B------:R-:W-:-:S13]  /*1710*/  ISETP.LT.OR P0, PT, R20, RZ, P0 ;  /* 0x000000ff1400720c */ /* 0x000fda0000701670 */
[----:B------:R-:W-:Y:S05]  /*1720*/  @P0 BRA `(.L_x_4) ;  /* 0x0000000000300947 */ /* 0x000fea0003800000 */
[----:B------:R-:W0:Y:S01]  /*1730*/  LDC.64 R18, c[0x0][0x388] ;  /* 0x0000e200ff127b82 */ /* 0x000e220000000a00 */
[----:B------:R-:W-:Y:S01]  /*1740*/  IADD3 R21, PT, PT, R34, R35, RZ ;  /* 0x0000002322157210 */ /* 0x000fe20007ffe0ff */
[----:B------:R-:W-:-:S06]  /*1750*/  IMAD R33, R33, R23, R20 ;  /* 0x0000001721217224 */ /* 0x000fcc00078e0214 */
[----:B------:R-:W1:Y:S01]  /*1760*/  LDC.64 R16, c[0x0][0x380] ;  /* 0x0000e000ff107b82 */ /* 0x000e620000000a00 */
[----:B0-----:R-:W-:-:S06]  /*1770*/  IMAD.WIDE R18, R21, 0x2, R18 ;  /* 0x0000000215127825 */ /* 0x001fcc00078e0212 */
[----:B------:R-:W2:Y:S01]  /*1780*/  LDG.E.U16.CONSTANT R18, desc[UR8][R18.64] ;  /* 0x0000000812127981 */ /* 0x000ea2000c1e9500 */
[----:B-1----:R-:W-:-:S06]  /*1790*/  IMAD.WIDE R16, R33, 0x2, R16 ;  /* 0x0000000221107825 */ /* 0x002fcc00078e0210 */
[----:B------:R-:W3:Y:S01]  /*17a0*/  LDG.E.U16.CONSTANT R16, desc[UR8][R16.64] ;  /* 0x0000000810107981 */ /* 0x000ee2000c1e9500 */
[----:B--2---:R-:W-:Y:S01]  /*17b0*/  SHF.L.U32 R20, R18, 0x10, RZ ;  /* 0x0000001012147819 */ /* 0x004fe200000006ff */
[----:B---3--:R-:W-:-:S04]  /*17c0*/  IMAD.U32 R21, R16, 0x10000, RZ ;  /* 0x0001000010157824 */ /* 0x008fc800078e00ff */
[----:B------:R-:W-:-:S04]  /*17d0*/  FMUL R21, R20, R21 ;  /* 0x0000001514157220 */ /* 0x000fc80000400000 */
[----:B------:R-:W-:-:S07]  /*17e0*/  FADD R4, R4, R21 ;  /* 0x0000001504047221 */ /* 0x000fce0000000000 */
.L_x_4:
[----:B------:R-:W-:Y:S05]  /*17f0*/  BSYNC.RECONVERGENT B1 ;  /* 0x0000000000017941 */ /* 0x000fea0003800200 */
.L_x_3:
[----:B------:R-:W0:Y:S01]  /*1800*/  LDCU UR4, c[0x0][0x3b4] ;  /* 0x00007680ff0477ac */ /* 0x000e220008000800 */
[----:B------:R-:W-:-:S04]  /*1810*/  IADD3 R32, PT, PT, R32, 0x1, RZ ;  /* 0x0000000120207810 */ /* 0x000fc80007ffe0ff */
[----:B0-----:R-:W-:-:S13]  /*1820*/  ISETP.NE.AND P0, PT, R32, UR4, PT ;  /* 0x0000000420007c0c */ /* 0x001fda000bf05270 */
[----:B------:R-:W-:Y:S05]  /*1830*/  @P0 BRA `(.L_x_8) ;  /* 0xfffffff000000947 */ /* 0x000fea000383ffff */
[----:B------:R-:W-:Y:S05]  /*1840*/  @P6 BRA `(.L_x_9) ;  /* 0xffffffec00e46947 */ /* 0x000fea000383ffff */
.L_x_2:
[----:B------:R-:W-:-:S13]  /*1850*/  ISETP.GE.AND P0, PT, R6, R11, PT ;  /* 0x0000000b0600720c */ /* 0x000fda0003f06270 */
[----:B------:R-:W-:Y:S05]  /*1860*/  @P0 BRA `(.L_x_10) ;  /* 0x0000005c007c0947 */ /* 0x000fea0003800000 */
[----:B------:R-:W0:Y:S02]  /*1870*/  LDCU UR4, c[0x0][0x3a4] ;  /* 0x00007480ff0477ac */ /* 0x000e240008000800 */
[----:B0-----:R-:W-:-:S09]  /*1880*/  UISETP.GE.AND UP0, UPT, UR4, 0x1, UPT ;  /* 0x000000010400788c */ /* 0x001fd2000bf06270 */
[----:B------:R-:W-:Y:S05]  /*1890*/  BRA.U !UP0, `(.L_x_10) ;  /* 0x0000005d08707547 */ /* 0x000fea000b800000 */
[-C--:B------:R-:W-:Y:S01]  /*18a0*/  IABS R9, R7.reuse ;  /* 0x0000000700097213 */ /* 0x080fe20000000000 */
[----:B------:R-:W0:Y:S01]  /*18b0*/  LDCU UR4, c[0x0][0x3b4] ;  /* 0x00007680ff0477ac */ /* 0x000e220008000800 */
[----:B------:R-:W-:Y:S02]  /*18c0*/  IABS R16, R8 ;  /* 0x0000000800107213 */ /* 0x000fe40000000000 */
[----:B------:R-:W1:Y:S01]  /*18d0*/  I2F.RP R2, R9 ;  /* 0x0000000900027306 */ /* 0x000e620000209400 */
[----:B------:R-:W-:Y:S02]  /*18e0*/  IABS R14, R7 ;  /* 0x00000007000e7213 */ /* 0x000fe40000000000 */
[----:B------:R-:W-:-:S05]  /*18f0*/  ISETP.GE.AND P2, PT, R6, RZ, PT ;  /* 0x000000ff0600720c */ /* 0x000fca0003f46270 */
[----:B------:R-:W2:Y:S01]  /*1900*/  I2F.RP R17, R16 ;  /* 0x0000001000117306 */ /* 0x000ea20000209400 */
[----:B0-----:R-:W-:-:S07]  /*1910*/  UISETP.GE.AND UP0, UPT, UR4, 0x1, UPT ;  /* 0x000000010400788c */ /* 0x001fce000bf06270 */
[----:B-1----:R-:W0:Y:S08]  /*1920*/  MUFU.RCP R2, R2 ;  /* 0x0000000200027308 */ /* 0x002e300000001000 */
[----:B--2---:R-:W-:Y:S01]  /*1930*/  MUFU.RCP R17, R17 ;  /* 0x0000001100117308 */ /* 0x004fe20000001000 */
[----:B0-----:R-:W-:-:S07]  /*1940*/  IADD3 R10, PT, PT, R2, 0xffffffe, RZ ;  /* 0x0ffffffe020a7810 */ /* 0x001fce0007ffe0ff */
[----:B------:R0:W1:Y:S02]  /*1950*/  F2I.FTZ.U32.TRUNC.NTZ R11, R10 ;  /* 0x0000000a000b7305 */ /* 0x000064000021f000 */
[----:B0-----:R-:W-:Y:S02]  /*1960*/  HFMA2 R10, -RZ, RZ, 0, 0 ;  /* 0x00000000ff0a7431 */ /* 0x001fe400000001ff */
[----:B-1----:R-:W-:-:S04]  /*1970*/  IMAD.MOV R12, RZ, RZ, -R11 ;  /* 0x000000ffff0c7224 */ /* 0x002fc800078e0a0b */
[----:B------:R-:W-:Y:S01]  /*1980*/  IMAD R13, R12, R9, RZ ;  /* 0x000000090c0d7224 */ /* 0x000fe200078e02ff */
[----:B------:R-:W-:-:S03]  /*1990*/  IABS R12, R6 ;  /* 0x00000006000c7213 */ /* 0x000fc60000000000 */
[----:B------:R-:W-:Y:S01]  /*19a0*/  IMAD.HI.U32 R2, R11, R13, R10 ;  /* 0x0000000d0b027227 */ /* 0x000fe200078e000a */
[----:B------:R-:W-:-:S03]  /*19b0*/  MOV R11, R12 ;  /* 0x0000000c000b7202 */ /* 0x000fc60000000f00 */
[----:B------:R-:W-:Y:S01]  /*19c0*/  IMAD.MOV R12, RZ, RZ, -R14 ;  /* 0x000000ffff0c7224 */ /* 0x000fe200078e0a0e */
[----:B------:R-:W-:Y:S01]  /*19d0*/  IADD3 R14, PT, PT, R17, 0xffffffe, RZ ;  /* 0x0ffffffe110e7810 */ /* 0x000fe20007ffe0ff */
[----:B------:R-:W-:-:S03]  /*19e0*/  IMAD.HI.U32 R10, R2, R11, RZ ;  /* 0x0000000b020a7227 */ /* 0x000fc600078e00ff */
[----:B------:R0:W1:Y:S01]  /*19f0*/  F2I.FTZ.U32.TRUNC.NTZ R15, R14 ;  /* 0x0000000e000f7305 */ /* 0x000062000021f000 */
[----:B------:R-:W-:-:S05]  /*1a00*/  IMAD R12, R10, R12, R11 ;  /* 0x0000000c0a0c7224 */ /* 0x000fca00078e020b */
[----:B------:R-:W-:Y:S01]  /*1a10*/  ISETP.GT.U32.AND P0, PT, R9, R12, PT ;  /* 0x0000000c0900720c */ /* 0x000fe20003f04070 */
[----:B0-----:R-:W-:Y:S01]  /*1a20*/  HFMA2 R14, -RZ, RZ, 0, 0 ;  /* 0x00000000ff0e7431 */ /* 0x001fe200000001ff */
[----:B-1----:R-:W-:-:S11]  /*1a30*/  IADD3 R13, PT, PT, RZ, -R15, RZ ;  /* 0x8000000fff0d7210 */ /* 0x002fd60007ffe0ff */
[----:B------:R-:W-:Y:S01]  /*1a40*/  @!P0 IADD3 R12, PT, PT, R12, -R9, RZ ;  /* 0x800000090c0c8210 */ /* 0x000fe20007ffe0ff */
[----:B------:R-:W-:-:S03]  /*1a50*/  IMAD R13, R13, R16, RZ ;  /* 0x000000100d0d7224 */ /* 0x000fc600078e02ff */
[----:B------:R-:W-:Y:S01]  /*1a60*/  ISETP.GT.U32.AND P1, PT, R9, R12, PT ;  /* 0x0000000c0900720c */ /* 0x000fe20003f24070 */
[----:B------:R-:W-:-:S05]  /*1a70*/  IMAD.IADD R11, R12, 0x1, -R9 ;  /* 0x000000010c0b7824 */ /* 0x000fca00078e0a09 */
[----:B------:R-:W-:Y:S02]  /*1a80*/  SEL R2, R11, R12, !P1 ;  /* 0x0000000c0b027207 */ /* 0x000fe40004800000 */
[----:B------:R-:W-:Y:S02]  /*1a90*/  ISETP.NE.AND P1, PT, R7, RZ, PT ;  /* 0x000000ff0700720c */ /* 0x000fe40003f25270 */
[----:B------:R-:W-:Y:S02]  /*1aa0*/  LOP3.LUT R11, RZ, R7, RZ, 0x33, !PT ;  /* 0x00000007ff0b7212 */ /* 0x000fe400078e33ff */
[----:B------:R-:W-:-:S04]  /*1ab0*/  @!P2 IADD3 R2, PT, PT, -R2, RZ, RZ ;  /* 0x000000ff0202a210 */ /* 0x000fc80007ffe1ff */
[----:B------:R-:W-:Y:S02]  /*1ac0*/  SEL R17, R11, R2, !P1 ;  /* 0x000000020b117207 */ /* 0x000fe40004800000 */
[----:B------:R-:W-:Y:S02]  /*1ad0*/  IABS R2, R8 ;  /* 0x0000000800027213 */ /* 0x000fe40000000000 */
[----:B------:R-:W-:-:S03]  /*1ae0*/  IABS R18, R17 ;  /* 0x0000001100127213 */ /* 0x000fc60000000000 */
[----:B------:R-:W-:Y:S02]  /*1af0*/  IMAD.MOV R19, RZ, RZ, -R2 ;  /* 0x000000ffff137224 */ /* 0x000fe400078e0a02 */
[----:B------:R-:W-:Y:S01]  /*1b00*/  IMAD.HI.U32 R2, R15, R13, R14 ;  /* 0x0000000d0f027227 */ /* 0x000fe200078e000e */
[----:B------:R-:W-:-:S03]  /*1b10*/  MOV R13, R18 ;  /* 0x00000012000d7202 */ /* 0x000fc60000000f00 */
[----:B------:R-:W-:Y:S02]  /*1b20*/  IMAD.MOV.U32 R14, RZ, RZ, R19 ;  /* 0x000000ffff0e7224 */ /* 0x000fe400078e0013 */
[----:B------:R-:W-:-:S04]  /*1b30*/  IMAD.HI.U32 R2, R2, R13, RZ ;  /* 0x0000000d02027227 */ /* 0x000fc800078e00ff */
[----:B------:R-:W-:-:S05]  /*1b40*/  IMAD R13, R2, R14, R13 ;  /* 0x0000000e020d7224 */ /* 0x000fca00078e020d */
[----:B------:R-:W-:-:S13]  /*1b50*/  ISETP.GT.U32.AND P3, PT, R16, R13, PT ;  /* 0x0000000d1000720c */ /* 0x000fda0003f64070 */
[-C--:B------:R-:W-:Y:S02]  /*1b60*/  @!P3 IADD3 R13, PT, PT, R13, -R16.reuse, RZ ;  /* 0x800000100d0db210 */ /* 0x080fe40007ffe0ff */
[----:B------:R-:W-:Y:S02]  /*1b70*/  @!P3 IADD3 R2, PT, PT, R2, 0x1, RZ ;  /* 0x000000010202b810 */ /* 0x000fe40007ffe0ff */
[----:B------:R-:W-:Y:S02]  /*1b80*/  ISETP.GE.U32.AND P2, PT, R13, R16, PT ;  /* 0x000000100d00720c */ /* 0x000fe40003f46070 */
[----:B------:R-:W-:Y:S02]  /*1b90*/  LOP3.LUT R13, R17, R8, RZ, 0x3c, !PT ;  /* 0x00000008110d7212 */ /* 0x000fe400078e3cff */
[----:B------:R-:W-:Y:S02]  /*1ba0*/  ISETP.NE.AND P3, PT, R8, RZ, PT ;  /* 0x000000ff0800720c */ /* 0x000fe40003f65270 */
[----:B------:R-:W-:-:S07]  /*1bb0*/  ISETP.GE.AND P4, PT, R13, RZ, PT ;  /* 0x000000ff0d00720c */ /* 0x000fce0003f86270 */
[----:B------:R-:W-:-:S06]  /*1bc0*/  @P2 VIADD R2, R2, 0x1 ;  /* 0x0000000102022836 */ /* 0x000fcc0000000000 */
[----:B------:R-:W-:Y:S02]  /*1bd0*/  @!P4 IADD3 R2, PT, PT, -R2, RZ, RZ ;  /* 0x000000ff0202c210 */ /* 0x000fe40007ffe1ff */
[----:B------:R-:W-:-:S04]  /*1be0*/  @!P3 LOP3.LUT R2, RZ, R8, RZ, 0x33, !PT ;  /* 0x00000008ff02b212 */ /* 0x000fc800078e33ff */
[----:B------:R-:W-:-:S05]  /*1bf0*/  IADD3 R13, PT, PT, -R2, RZ, RZ ;  /* 0x000000ff020d7210 */ /* 0x000fca0007ffe1ff */
[----:B------:R-:W-:Y:S01]  /*1c00*/  IMAD R16, R8, R13, R17 ;  /* 0x0000000d08107224 */ /* 0x000fe200078e0211 */
[----:B------:R-:W-:Y:S06]  /*1c10*/  BRA.U !UP0, `(.L_x_10) ;  /* 0x0000005908907547 */ /* 0x000fec000b800000 */
[----:B------:R-:W0:Y:S01]  /*1c20*/  LDC R17, c[0x0][0x3c0] ;  /* 0x0000f000ff117b82 */ /* 0x000e220000000800 */
[----:B------:R-:W-:Y:S01]  /*1c30*/  ISETP.GE.U32.AND P3, PT, R12, R9, PT ;  /* 0x000000090c00720c */ /* 0x000fe20003f66070 */
[----:B------:R-:W1:Y:S01]  /*1c40*/  LDCU UR5, c[0x0][0x3d0] ;  /* 0x00007a00ff0577ac */ /* 0x000e620008000800 */
[----:B------:R-:W-:Y:S02]  /*1c50*/  LOP3.LUT R6, R6, R7, RZ, 0x3c, !PT ;  /* 0x0000000706067212 */ /* 0x000fe400078e3cff */
[----:B------:R-:W-:Y:S01]  /*1c60*/  @!P0 IADD3 R10, PT, PT, R10, 0x1, RZ ;  /* 0x000000010a0a8810 */ /* 0x000fe20007ffe0ff */
[----:B------:R-:W2:Y:S08]  /*1c70*/  LDCU UR4, c[0x0][0x3c4] ;  /* 0x00007880ff0477ac */ /* 0x000eb00008000800 */
[----:B------:R-:W-:-:S02]  /*1c80*/  @P3 IADD3 R10, PT, PT, R10, 0x1, RZ ;  /* 0x000000010a0a3810 */ /* 0x000fc40007ffe0ff */
[----:B0-----:R-:W-:-:S04]  /*1c90*/  IABS R19, R17 ;  /* 0x0000001100137213 */ /* 0x001fc80000000000 */
[----:B------:R-:W0:Y:S08]  /*1ca0*/  I2F.RP R13, R19 ;  /* 0x00000013000d7306 */ /* 0x000e300000209400 */
[----:B0-----:R-:W0:Y:S02]  /*1cb0*/  MUFU.RCP R13, R13 ;  /* 0x0000000d000d7308 */ /* 0x001e240000001000 */
[----:B0-----:R-:W-:-:S06]  /*1cc0*/  VIADD R14, R13, 0xffffffe ;  /* 0x0ffffffe0d0e7836 */ /* 0x001fcc0000000000 */
[----:B------:R0:W3:Y:S02]  /*1cd0*/  F2I.FTZ.U32.TRUNC.NTZ R15, R14 ;  /* 0x0000000e000f7305 */ /* 0x0000e4000021f000 */
[----:B0-----:R-:W-:Y:S02]  /*1ce0*/  MOV R14, RZ ;  /* 0x000000ff000e7202 */ /* 0x001fe40000000f00 */
[----:B---3--:R-:W-:-:S05]  /*1cf0*/  IADD3 R8, PT, PT, RZ, -R15, RZ ;  /* 0x8000000fff087210 */ /* 0x008fca0007ffe0ff */
[----:B------:R-:W-:Y:S01]  /*1d00*/  IMAD R5, R8, R19, RZ ;  /* 0x0000001308057224 */ /* 0x000fe200078e02ff */
[----:B------:R-:W-:-:S03]  /*1d10*/  IABS R8, R16 ;  /* 0x0000001000087213 */ /* 0x000fc60000000000 */
[----:B------:R-:W-:Y:S02]  /*1d20*/  IMAD.HI.U32 R5, R15, R5, R14 ;  /* 0x000000050f057227 */ /* 0x000fe400078e000e */
[----:B------:R-:W0:Y:S04]  /*1d30*/  LDC R14, c[0x0][0x3b8] ;  /* 0x0000ee00ff0e7b82 */ /* 0x000e280000000800 */
[----:B------:R-:W-:-:S04]  /*1d40*/  IMAD.HI.U32 R5, R5, R8, RZ ;  /* 0x0000000805057227 */ /* 0x000fc800078e00ff */
[----:B------:R-:W-:-:S04]  /*1d50*/  IMAD.MOV R13, RZ, RZ, -R5 ;  /* 0x000000ffff0d7224 */ /* 0x000fc800078e0a05 */
[C---:B------:R-:W-:Y:S02]  /*1d60*/  IMAD R8, R19.reuse, R13, R8 ;  /* 0x0000000d13087224 */ /* 0x040fe400078e0208 */
[----:B------:R-:W2:Y:S03]  /*1d70*/  LDC.64 R12, c[0x0][0x3c8] ;  /* 0x0000f200ff0c7b82 */ /* 0x000ea60000000a00 */
        /* <DEDUP_REMOVED lines=8> */
[----:B------:R-:W-:Y:S02]  /*1e00*/  ISETP.GE.AND P4, PT, R6, RZ, PT ;  /* 0x000000ff0600720c */ /* 0x000fe40003f86270 */
[----:B0-----:R-:W-:-:S03]  /*1e10*/  LOP3.LUT R6, R14, 0x7, RZ, 0xc0, !PT ;  /* 0x000000070e067812 */ /* 0x001fc600078ec0ff */
[----:B------:R-:W-:Y:S01]  /*1e20*/  @!P2 IMAD.MOV R5, RZ, RZ, -R5 ;  /* 0x000000ffff05a224 */ /* 0x000fe200078e0a05 */
[----:B------:R-:W-:-:S04]  /*1e30*/  @!P5 LOP3.LUT R5, RZ, R17, RZ, 0x33, !PT ;  /* 0x00000011ff05d212 */ /* 0x000fc800078e33ff */
[C---:B------:R-:W-:Y:S01]  /*1e40*/  IADD3 R9, PT, PT, -R5.reuse, RZ, RZ ;  /* 0x000000ff05097210 */ /* 0x040fe20007ffe1ff */
[----:B--2---:R-:W-:Y:S01]  /*1e50*/  IMAD R8, R5, UR4, -R13 ;  /* 0x0000000405087c24 */ /* 0x004fe2000f8e0a0d */
[----:B------:R-:W-:Y:S02]  /*1e60*/  MOV R5, RZ ;  /* 0x000000ff00057202 */ /* 0x000fe40000000f00 */
[----:B------:R-:W-:Y:S01]  /*1e70*/  @!P4 IADD3 R10, PT, PT, -R10, RZ, RZ ;  /* 0x000000ff0a0ac210 */ /* 0x000fe20007ffe1ff */
[----:B------:R-:W-:-:S03]  /*1e80*/  IMAD R9, R17, R9, R16 ;  /* 0x0000000911097224 */ /* 0x000fc600078e0210 */
[----:B------:R-:W-:Y:S01]  /*1e90*/  SEL R7, R11, R10, !P1 ;  /* 0x0000000a0b077207 */ /* 0x000fe20004800000 */
[----:B------:R-:W-:Y:S01]  /*1ea0*/  VIADD R10, R14, 0xffffffff ;  /* 0xffffffff0e0a7836 */ /* 0x000fe20000000000 */
[----:B------:R-:W-:Y:S01]  /*1eb0*/  IADD3 R11, PT, PT, R6, -0x1, RZ ;  /* 0xffffffff060b7810 */ /* 0x000fe20007ffe0ff */
[----:B-1----:R-:W-:Y:S01]  /*1ec0*/  IMAD R9, R9, R12, -UR5 ;  /* 0x8000000509097e24 */ /* 0x002fe2000f8e020c */
[----:B------:R-:W-:Y:S02]  /*1ed0*/  LOP3.LUT R12, R14, 0x3, RZ, 0xc0, !PT ;  /* 0x000000030e0c7812 */ /* 0x000fe400078ec0ff */
[----:B------:R-:W-:Y:S01]  /*1ee0*/  ISETP.GE.U32.AND P4, PT, R10, 0x7, PT ;  /* 0x000000070a00780c */ /* 0x000fe20003f86070 */
[----:B------:R-:W-:Y:S01]  /*1ef0*/  IMAD.MOV.U32 R10, RZ, RZ, RZ ;  /* 0x000000ffff0a7224 */ /* 0x000fe200078e00ff */
[----:B------:R-:W-:Y:S02]  /*1f00*/  ISETP.GE.U32.AND P5, PT, R11, 0x3, PT ;  /* 0x000000030b00780c */ /* 0x000fe40003fa6070 */
[----:B------:R-:W-:-:S02]  /*1f10*/  LOP3.LUT R11, R14, 0x7ffffff8, RZ, 0xc0, !PT ;  /* 0x7ffffff80e0b7812 */ /* 0x000fc400078ec0ff */
[----:B------:R-:W-:-:S09]  /*1f20*/  VIMNMX.U32 R12, PT, PT, R12, 0x2, PT ;  /* 0x000000020c0c7848 */ /* 0x000fd20003fe0000 */
.L_x_17:
[----:B------:R-:W0:Y:S01]  /*1f30*/  LDCU UR4, c[0x0][0x3a4] ;  /* 0x00007480ff0477ac */ /* 0x000e220008000800 */
[----:B------:R-:W-:Y:S02]  /*1f40*/  HFMA2 R15, -RZ, RZ, 0, 0 ;  /* 0x00000000ff0f7431 */ /* 0x000fe400000001ff */
[--C-:B0-----:R-:W-:Y:S02]  /*1f50*/  IMAD R13, R7, UR4, R10.reuse ;  /* 0x00000004070d7c24 */ /* 0x101fe4000f8e020a */
[----:B------:R-:W-:Y:S01]  /*1f60*/  IMAD R14, R2, UR4, R10 ;  /* 0x00000004020e7c24 */ /* 0x000fe2000f8e020a */
[----:B------:R-:W-:-:S04]  /*1f70*/  IADD3 R10, PT, PT, R10, 0x1, RZ ;  /* 0x000000010a0a7810 */ /* 0x000fc80007ffe0ff */
[----:B------:R-:W-:-:S13]  /*1f80*/  ISETP.NE.AND P6, PT, R10, UR4, PT ;  /* 0x000000040a007c0c */ /* 0x000fda000bfc5270 */
.L_x_16:
        /* <DEDUP_REMOVED lines=21> */
.L_x_14:
[C---:B0-----:R-:W-:Y:S01]  /*20e0*/  IMAD R25, R32.reuse, UR4, R9 ;  /* 0x0000000420197c24 */ /* 0x041fe2000f8e0209 */
[----:B------:R-:W-:Y:S01]  /*20f0*/  IADD3 R17, P0, PT, R31, R32, RZ ;  /* 0x000000201f117210 */ /* 0x000fe20007f1e0ff */
[----:B------:R-:W0:Y:S03]  /*2100*/  LDC.64 R22, c[0x0][0x380] ;  /* 0x0000e000ff167b82 */ /* 0x000e260000000a00 */
[C---:B------:R-:W-:Y:S02]  /*2110*/  IADD3 R37, PT, PT, R25.reuse, UR4, RZ ;  /* 0x0000000419257c10 */ /* 0x040fe4000fffe0ff */
[----:B-1----:R-:W-:Y:S02]  /*2120*/  ISETP.GE.AND P1, PT, R25, UR5, PT ;  /* 0x0000000519007c0c */ /* 0x002fe4000bf26270 */
[C---:B------:R-:W-:Y:S01]  /*2130*/  ISETP.GE.AND P3, PT, R37.reuse, UR5, PT ;  /* 0x0000000525007c0c */ /* 0x040fe2000bf66270 */
[C---:B------:R-:W-:Y:S01]  /*2140*/  VIADD R33, R37.reuse, UR4 ;  /* 0x0000000425217c36 */ /* 0x040fe20008000000 */
[----:B------:R-:W-:Y:S01]  /*2150*/  LEA.HI.X.SX32 R18, R32, R28, 0x1, P0 ;  /* 0x0000001c20127211 */ /* 0x000fe200000f0eff */
[----:B------:R-:W1:Y:S01]  /*2160*/  LDC.64 R26, c[0x0][0x388] ;  /* 0x0000e200ff1a7b82 */ /* 0x000e620000000a00 */
[----:B------:R-:W-:-:S02]  /*2170*/  ISETP.LT.OR P3, PT, R37, RZ, P3 ;  /* 0x000000ff2500720c */ /* 0x000fc40001f61670 */
[----:B------:R-:W-:Y:S02]  /*2180*/  ISETP.GE.AND P2, PT, R33, UR5, PT ;  /* 0x0000000521007c0c */ /* 0x000fe4000bf46270 */
[----:B--2---:R-:W-:Y:S02]  /*2190*/  LEA R16, P0, R17, UR6, 0x1 ;  /* 0x0000000611107c11 */ /* 0x004fe4000f8008ff */
[----:B------:R-:W-:Y:S02]  /*21a0*/  IADD3 R29, PT, PT, R33, UR4, RZ ;  /* 0x00000004211d7c10 */ /* 0x000fe4000fffe0ff */
[----:B------:R-:W-:Y:S02]  /*21b0*/  ISETP.LT.OR P1, PT, R25, RZ, P1 ;  /* 0x000000ff1900720c */ /* 0x000fe40000f21670 */
[----:B------:R-:W-:Y:S02]  /*21c0*/  ISETP.LT.OR P2, PT, R33, RZ, P2 ;  /* 0x000000ff2100720c */ /* 0x000fe40001741670 */
[----:B------:R-:W-:-:S02]  /*21d0*/  LEA.HI.X R17, R17, UR7, R18, 0x1, P0 ;  /* 0x0000000711117c11 */ /* 0x000fc400080f0c12 */
[C---:B------:R-:W-:Y:S01]  /*21e0*/  ISETP.GE.AND P0, PT, R29.reuse, UR5, PT ;  /* 0x000000051d007c0c */ /* 0x040fe2000bf06270 */
[----:B------:R-:W2:Y:S03]  /*21f0*/  @!P3 LDC.64 R18, c[0x0][0x380] ;  /* 0x0000e000ff12bb82 */ /* 0x000ea60000000a00 */
[----:B------:R-:W-:-:S03]  /*2200*/  ISETP.LT.OR P0, PT, R29, RZ, P0 ;  /* 0x000000ff1d00720c */ /* 0x000fc60000701670 */
[----:B------:R-:W-:Y:S01]  /*2210*/  @!P1 IMAD R25, R30, UR5, R25 ;  /* 0x000000051e199c24 */ /* 0x000fe2000f8e0219 */
[----:B------:R-:W-:Y:S01]  /*2220*/  @!P1 IADD3 R35, PT, PT, R31, R32, RZ ;  /* 0x000000201f239210 */ /* 0x000fe20007ffe0ff */
[----:B------:R-:W3:Y:S01]  /*2230*/  @!P2 LDC.64 R20, c[0x0][0x380] ;  /* 0x0000e000ff14ab82 */ /* 0x000ee20000000a00 */
[----:B------:R-:W4:Y:S01]  /*2240*/  @!P2 LDG.E.U16.CONSTANT R34, desc[UR8][R16.64+0x4] ;  /* 0x000004081022a981 */ /* 0x000f22000c1e9500 */
[----:B0-----:R-:W-:-:S04]  /*2250*/  @!P1 IMAD.WIDE R22, R25, 0x2, R22 ;  /* 0x0000000219169825 */ /* 0x001fc800078e0216 */
[----:B-1----:R-:W-:Y:S02]  /*2260*/  @!P1 IMAD.WIDE R26, R35, 0x2, R26 ;  /* 0x00000002231a9825 */ /* 0x002fe400078e021a */
[----:B------:R-:W0:Y:S01]  /*2270*/  @!P0 LDC.64 R24, c[0x0][0x380] ;  /* 0x0000e000ff188b82 */ /* 0x000e220000000a00 */
[----:B------:R-:W5:Y:S01]  /*2280*/  @!P1 LDG.E.U16.CONSTANT R22, desc[UR8][R22.64] ;  /* 0x0000000816169981 */ /* 0x000f62000c1e9500 */
[----:B------:R-:W-:-:S03]  /*2290*/  @!P3 IMAD R35, R30, UR5, R37 ;  /* 0x000000051e23bc24 */ /* 0x000fc6000f8e0225 */
[----:B------:R-:W4:Y:S01]  /*22a0*/  @!P1 LDG.E.U16.CONSTANT R26, desc[UR8][R26.64] ;  /* 0x000000081a1a9981 */ /* 0x000f22000c1e9500 */
[----:B--2---:R-:W-:-:S04]  /*22b0*/  @!P3 IMAD.WIDE R18, R35, 0x2, R18 ;  /* 0x000000022312b825 */ /* 0x004fc800078e0212 */
[C---:B------:R-:W-:Y:S02]  /*22c0*/  @!P2 IMAD R35, R30.reuse, UR5, R33 ;  /* 0x000000051e23ac24 */ /* 0x040fe4000f8e0221 */
[----:B------:R-:W2:Y:S02]  /*22d0*/  @!P3 LDG.E.U16.CONSTANT R33, desc[UR8][R16.64+0x2] ;  /* 0x000002081021b981 */ /* 0x000ea4000c1e9500 */
[----:B---3--:R-:W-:Y:S02]  /*22e0*/  @!P2 IMAD.WIDE R20, R35, 0x2, R20 ;  /* 0x000000022314a825 */ /* 0x008fe400078e0214 */
[----:B------:R-:W3:Y:S02]  /*22f0*/  @!P3 LDG.E.U16.CONSTANT R18, desc[UR8][R18.64] ;  /* 0x000000081212b981 */ /* 0x000ee4000c1e9500 */
[----:B------:R-:W-:Y:S02]  /*2300*/  @!P0 IMAD R35, R30, UR5, R29 ;  /* 0x000000051e238c24 */ /* 0x000fe4000f8e021d */
[----:B------:R-:W3:Y:S02]  /*2310*/  @!P2 LDG.E.U16.CONSTANT R20, desc[UR8][R20.64] ;  /* 0x000000081414a981 */ /* 0x000ee4000c1e9500 */
[----:B0-----:R-:W-:-:S02]  /*2320*/  @!P0 IMAD.WIDE R24, R35, 0x2, R24 ;  /* 0x0000000223188825 */ /* 0x001fc400078e0218 */
[----:B------:R-:W3:Y:S04]  /*2330*/  @!P0 LDG.E.U16.CONSTANT R27, desc[UR8][R16.64+0x6] ;  /* 0x00000608101b8981 */ /* 0x000ee8000c1e9500 */
[----:B------:R-:W3:Y:S01]  /*2340*/  @!P0 LDG.E.U16.CONSTANT R24, desc[UR8][R24.64] ;  /* 0x0000000818188981 */ /* 0x000ee2000c1e9500 */
[----:B------:R-:W-:-:S04]  /*2350*/  IADD3 R35, PT, PT, R29, UR4, RZ ;  /* 0x000000041d237c10 */ /* 0x000fc8000fffe0ff */
[----:B------:R-:W-:-:S04]  /*2360*/  IADD3 R37, PT, PT, R35, UR4, RZ ;  /* 0x0000000423257c10 */ /* 0x000fc8000fffe0ff */
[----:B------:R-:W-:Y:S02]  /*2370*/  IADD3 R29, PT, PT, R37, UR4, RZ ;  /* 0x00000004251d7c10 */ /* 0x000fe4000fffe0ff */
[----:B-----5:R-:W-:Y:S01]  /*2380*/  @!P1 SHF.L.U32 R23, R22, 0x10, RZ ;  /* 0x0000001016179819 */ /* 0x020fe200000006ff */
[----:B----4-:R-:W-:-:S04]  /*2390*/  @!P1 IMAD.U32 R26, R26, 0x10000, RZ ;  /* 0x000100001a1a9824 */ /* 0x010fc800078e00ff */
[----:B------:R-:W-:Y:S01]  /*23a0*/  @!P1 FMUL R26, R26, R23 ;  /* 0x000000171a1a9220 */ /* 0x000fe20000400000 */
[----:B--2---:R-:W-:-:S03]  /*23b0*/  @!P3 SHF.L.U32 R33, R33, 0x10, RZ ;  /* 0x000000102121b819 */ /* 0x004fc600000006ff */
[----:B------:R-:W-:Y:S01]  /*23c0*/  @!P1 FADD R5, R5, R26 ;  /* 0x0000001a05059221 */ /* 0x000fe20000000000 */
[----:B------:R-:W-:Y:S01]  /*23d0*/  ISETP.GE.AND P1, PT, R35, UR5, PT ;  /* 0x0000000523007c0c */ /* 0x000fe2000bf26270 */
[----:B---3--:R-:W-:Y:S01]  /*23e0*/  @!P3 IMAD.U32 R18, R18, 0x10000, RZ ;  /* 0x000100001212b824 */ /* 0x008fe200078e00ff */
[----:B------:R-:W-:-:S03]  /*23f0*/  @!P2 SHF.L.U32 R34, R34, 0x10, RZ ;  /* 0x000000102222a819 */ /* 0x000fc600000006ff */
[----:B------:R-:W-:Y:S01]  /*2400*/  @!P3 FMUL R18, R33, R18 ;  /* 0x000000122112b220 */ /* 0x000fe20000400000 */
[----:B------:R-:W-:Y:S01]  /*2410*/  @!P2 IMAD.U32 R19, R20, 0x10000, RZ ;  /* 0x000100001413a824 */ /* 0x000fe200078e00ff */
[----:B------:R-:W-:Y:S02]  /*2420*/  ISETP.LT.OR P1, PT, R35, RZ, P1 ;  /* 0x000000ff2300720c */ /* 0x000fe40000f21670 */
[----:B------:R-:W-:Y:S01]  /*2430*/  @!P3 FADD R5, R5, R18 ;  /* 0x000000120505b221 */ /* 0x000fe20000000000 */
[----:B------:R-:W-:Y:S01]  /*2440*/  @!P2 FMUL R34, R34, R19 ;  /* 0x000000132222a220 */ /* 0x000fe20000400000 */
[----:B------:R-:W-:Y:S01]  /*2450*/  ISETP.GE.AND P3, PT, R37, UR5, PT ;  /* 0x0000000525007c0c */ /* 0x000fe2000bf66270 */
[----:B------:R-:W-:Y:S01]  /*2460*/  @!P0 IMAD.U32 R27, R27, 0x10000, RZ ;  /* 0x000100001b1b8824 */ /* 0x000fe200078e00ff */
[----:B------:R-:W-:Y:S01]  /*2470*/  @!P0 SHF.L.U32 R24, R24, 0x10, RZ ;  /* 0x0000001018188819 */ /* 0x000fe200000006ff */
[----:B------:R-:W-:Y:S01]  /*2480*/  @!P2 FADD R5, R5, R34 ;  /* 0x000000220505a221 */ /* 0x000fe20000000000 */
[----:B------:R-:W-:-:S02]  /*2490*/  ISETP.LT.OR P3, PT, R37, RZ, P3 ;  /* 0x000000ff2500720c */ /* 0x000fc40001f61670 */
[----:B------:R-:W-:Y:S01]  /*24a0*/  ISETP.GE.AND P2, PT, R29, UR5, PT ;  /* 0x000000051d007c0c */ /* 0x000fe2000bf46270 */
[----:B------:R-:W-:Y:S01]  /*24b0*/  @!P0 FMUL R18, R27, R24 ;  /* 0x000000181b128220 */ /* 0x000fe20000400000 */
[C---:B------:R-:W-:Y:S01]  /*24c0*/  IADD3 R27, PT, PT, R29.reuse, UR4, RZ ;  /* 0x000000041d1b7c10 */ /* 0x040fe2000fffe0ff */
[----:B------:R-:W0:Y:S01]  /*24d0*/  @!P1 LDC.64 R24, c[0x0][0x380] ;  /* 0x0000e000ff189b82 */ /* 0x000e220000000a00 */
[----:B------:R-:W-:Y:S01]  /*24e0*/  ISETP.LT.OR P2, PT, R29, RZ, P2 ;  /* 0x000000ff1d00720c */ /* 0x000fe20001741670 */
[----:B------:R-:W-:Y:S01]  /*24f0*/  @!P0 FADD R5, R5, R18 ;  /* 0x0000001205058221 */ /* 0x000fe20000000000 */
[C---:B------:R-:W-:Y:S01]  /*2500*/  ISETP.GE.AND P0, PT, R27.reuse, UR5, PT ;  /* 0x000000051b007c0c */ /* 0x040fe2000bf06270 */
[----:B------:R-:W2:Y:S03]  /*2510*/  @!P1 LDG.E.U16.CONSTANT R26, desc[UR8][R16.64+0x8] ;  /* 0x00000808101a9981 */ /* 0x000ea6000c1e9500 */
[----:B------:R-:W-:Y:S01]  /*2520*/  ISETP.LT.OR P0, PT, R27, RZ, P0 ;  /* 0x000000ff1b00720c */ /* 0x000fe20000701670 */
[----:B------:R-:W1:Y:S08]  /*2530*/  @!P3 LDC.64 R22, c[0x0][0x380] ;  /* 0x0000e000ff16bb82 */ /* 0x000e700000000a00 */
[----:B------:R-:W3:Y:S01]  /*2540*/  @!P2 LDC.64 R20, c[0x0][0x380] ;  /* 0x0000e000ff14ab82 */ /* 0x000ee20000000a00 */
[----:B------:R-:W-:-:S07]  /*2550*/  @!P1 IMAD R33, R30, UR5, R35 ;  /* 0x000000051e219c24 */ /* 0x000fce000f8e0223 */
[----:B------:R-:W4:Y:S01]  /*2560*/  @!P0 LDC.64 R18, c[0x0][0x380] ;  /* 0x0000e000ff128b82 */ /* 0x000f220000000a00 */
[----:B0-----:R-:W-:-:S04]  /*2570*/  @!P1 IMAD.WIDE R24, R33, 0x2, R24 ;  /* 0x0000000221189825 */ /* 0x001fc800078e0218 */
[----:B------:R-:W-:Y:S02]  /*2580*/  @!P3 IMAD R33, R30, UR5, R37 ;  /* 0x000000051e21bc24 */ /* 0x000fe4000f8e0225 */
[----:B------:R-:W5:Y:S02]  /*2590*/  @!P1 LDG.E.U16.CONSTANT R24, desc[UR8][R24.64] ;  /* 0x0000000818189981 */ /* 0x000f64000c1e9500 */
[----:B-1----:R-:W-:-:S04]  /*25a0*/  @!P3 IMAD.WIDE R22, R33, 0x2, R22 ;  /* 0x000000022116b825 */ /* 0x002fc800078e0216 */
[C---:B------:R-:W-:Y:S02]  /*25b0*/  @!P2 IMAD R33, R30.reuse, UR5, R29 ;  /* 0x000000051e21ac24 */ /* 0x040fe4000f8e021d */
[----:B------:R-:W-:Y:S01]  /*25c0*/  @!P0 IMAD R27, R30, UR5, R27 ;  /* 0x000000051e1b8c24 */ /* 0x000fe2000f8e021b */
[----:B------:R-:W5:Y:S01]  /*25d0*/  @!P3 LDG.E.U16.CONSTANT R29, desc[UR8][R16.64+0xa] ;  /* 0x00000a08101db981 */ /* 0x000f62000c1e9500 */
[----:B---3--:R-:W-:-:S03]  /*25e0*/  @!P2 IMAD.WIDE R20, R33, 0x2, R20 ;  /* 0x000000022114a825 */ /* 0x008fc600078e0214 */
[----:B------:R-:W3:Y:S01]  /*25f0*/  @!P3 LDG.E.U16.CONSTANT R22, desc[UR8][R22.64] ;  /* 0x000000081616b981 */ /* 0x000ee2000c1e9500 */
[----:B----4-:R-:W-:-:S03]  /*2600*/  @!P0 IMAD.WIDE R18, R27, 0x2, R18 ;  /* 0x000000021b128825 */ /* 0x010fc600078e0212 */
[----:B------:R-:W4:Y:S04]  /*2610*/  @!P2 LDG.E.U16.CONSTANT R33, desc[UR8][R16.64+0xc] ;  /* 0x00000c081021a981 */ /* 0x000f28000c1e9500 */
[----:B------:R-:W4:Y:S04]  /*2620*/  @!P2 LDG.E.U16.CONSTANT R20, desc[UR8][R20.64] ;  /* 0x000000081414a981 */ /* 0x000f28000c1e9500 */
[----:B------:R-:W4:Y:S04]  /*2630*/  @!P0 LDG.E.U16.CONSTANT R27, desc[UR8][R16.64+0xe] ;  /* 0x00000e08101b8981 */ /* 0x000f28000c1e9500 */
[----:B------:R-:W4:Y:S01]  /*2640*/  @!P0 LDG.E.U16.CONSTANT R18, desc[UR8][R18.64] ;  /* 0x0000000812128981 */ /* 0x000f22000c1e9500 */
[----:B------:R-:W-:-:S02]  /*2650*/  VIADD R32, R32, 0x8 ;  /* 0x0000000820207836 */ /* 0x000fc40000000000 */
[----:B--2---:R-:W-:Y:S01]  /*2660*/  @!P1 IMAD.U32 R26, R26, 0x10000, RZ ;  /* 0x000100001a1a9824 */ /* 0x004fe200078e00ff */
[----:B-----5:R-:W-:-:S05]  /*2670*/  @!P1 SHF.L.U32 R25, R24, 0x10, RZ ;  /* 0x0000001018199819 */ /* 0x020fca00000006ff */
[----:B------:R-:W-:Y:S01]  /*2680*/  @!P1 FMUL R26, R26, R25 ;  /* 0x000000191a1a9220 */ /* 0x000fe20000400000 */
[----:B------:R-:W-:-:S03]  /*2690*/  @!P3 SHF.L.U32 R29, R29, 0x10, RZ ;  /* 0x000000101d1db819 */ /* 0x000fc600000006ff */
[----:B------:R-:W-:Y:S01]  /*26a0*/  @!P1 FADD R5, R5, R26 ;  /* 0x0000001a05059221 */ /* 0x000fe20000000000 */
[----:B------:R-:W-:Y:S01]  /*26b0*/  ISETP.NE.AND P1, PT, R32, R11, PT ;  /* 0x0000000b2000720c */ /* 0x000fe20003f25270 */
[----:B---3--:R-:W-:-:S04]  /*26c0*/  @!P3 IMAD.U32 R22, R22, 0x10000, RZ ;  /* 0x000100001616b824 */ /* 0x008fc800078e00ff */
[----:B------:R-:W-:Y:S01]  /*26d0*/  @!P3 FMUL R22, R29, R22 ;  /* 0x000000161d16b220 */ /* 0x000fe20000400000 */
[----:B----4-:R-:W-:Y:S02]  /*26e0*/  @!P2 SHF.L.U32 R33, R33, 0x10, RZ ;  /* 0x000000102121a819 */ /* 0x010fe400000006ff */
[----:B------:R-:W-:Y:S01]  /*26f0*/  @!P2 SHF.L.U32 R20, R20, 0x10, RZ ;  /* 0x000000101414a819 */ /* 0x000fe200000006ff */
[----:B------:R-:W-:Y:S01]  /*2700*/  @!P3 FADD R5, R5, R22 ;  /* 0x000000160505b221 */ /* 0x000fe20000000000 */
[----:B------:R-:W-:-:S03]  /*2710*/  @!P0 SHF.L.U32 R27, R27, 0x10, RZ ;  /* 0x000000101b1b8819 */ /* 0x000fc600000006ff */
[----:B------:R-:W-:Y:S01]  /*2720*/  @!P2 FMUL R20, R33, R20 ;  /* 0x000000142114a220 */ /* 0x000fe20000400000 */
[----:B------:R-:W-:-:S03]  /*2730*/  @!P0 SHF.L.U32 R18, R18, 0x10, RZ ;  /* 0x0000001012128819 */ /* 0x000fc600000006ff */
[----:B------:R-:W-:Y:S02]  /*2740*/  @!P2 FADD R5, R5, R20 ;  /* 0x000000140505a221 */ /* 0x000fe40000000000 */
[----:B------:R-:W-:-:S04]  /*2750*/  @!P0 FMUL R18, R27, R18 ;  /* 0x000000121b128220 */ /* 0x000fc80000400000 */
[----:B------:R-:W-:Y:S01]  /*2760*/  @!P0 FADD R5, R5, R18 ;  /* 0x0000001205058221 */ /* 0x000fe20000000000 */
[----:B------:R-:W-:Y:S06]  /*2770*/  @P1 BRA `(.L_x_14) ;  /* 0xfffffff800581947 */ /* 0x000fec000383ffff */
[----:B------:R-:W-:-:S07]  /*2780*/  IMAD.MOV.U32 R32, RZ, RZ, R11 ;  /* 0x000000ffff207224 */ /* 0x000fce00078e000b */
.L_x_13:
        /* <DEDUP_REMOVED lines=17> */
[----:B------:R-:W-:Y:S01]  /*28a0*/  VIADD R35, R41, UR4 ;  /* 0x0000000429237c36 */ /* 0x000fe20008000000 */
        /* <DEDUP_REMOVED lines=9> */
[----:B------:R-:W-:Y:S01]  /*2940*/  ISETP.LT.OR P2, PT, R33, RZ, P2 ;  /* 0x000000ff2100720c */ /* 0x000fe20001741670 */
[----:B------:R-:W2:Y:S06]  /*2950*/  @!P1 LDG.E.U16.CONSTANT R34, desc[UR8][R20.64+0x2] ;  /* 0x0000020814229981 */ /* 0x000eac000c1e9500 */
[----:B------:R-:W3:Y:S04]  /*2960*/  @!P0 LDC.64 R24, c[0x0][0x380] ;  /* 0x0000e000ff188b82 */ /* 0x000ee80000000a00 */
[----:B------:R-:W-:Y:S01]  /*2970*/  @!P3 IADD3 R39, PT, PT, R32, R31, RZ ;  /* 0x0000001f2027b210 */ /* 0x000fe20007ffe0ff */
[----:B------:R-:W-:-:S03]  /*2980*/  @!P3 IMAD R37, R30, UR5, R37 ;  /* 0x000000051e25bc24 */ /* 0x000fc6000f8e0225 */
[----:B------:R-:W5:Y:S01]  /*2990*/  @!P2 LDC.64 R26, c[0x0][0x380] ;  /* 0x0000e000ff1aab82 */ /* 0x000f620000000a00 */
[----:B-1----:R-:W-:-:S04]  /*29a0*/  @!P3 IMAD.WIDE R18, R37, 0x2, R18 ;  /* 0x000000022512b825 */ /* 0x002fc800078e0212 */
[----:B----4-:R-:W-:Y:S02]  /*29b0*/  @!P3 IMAD.WIDE R28, R39, 0x2, R28 ;  /* 0x00000002271cb825 */ /* 0x010fe400078e021c */
[----:B------:R-:W4:Y:S02]  /*29c0*/  @!P3 LDG.E.U16.CONSTANT R18, desc[UR8][R18.64] ;  /* 0x000000081212b981 */ /* 0x000f24000c1e9500 */
[C---:B------:R-:W-:Y:S02]  /*29d0*/  @!P1 IMAD R37, R30.reuse, UR5, R41 ;  /* 0x000000051e259c24 */ /* 0x040fe4000f8e0229 */
[----:B------:R-:W-:Y:S01]  /*29e0*/  @!P0 IMAD R35, R30, UR5, R35 ;  /* 0x000000051e238c24 */ /* 0x000fe2000f8e0223 */
[----:B------:R-:W4:Y:S01]  /*29f0*/  @!P3 LDG.E.U16.CONSTANT R28, desc[UR8][R28.64] ;  /* 0x000000081c1cb981 */ /* 0x000f22000c1e9500 */
[----:B0-----:R-:W-:-:S04]  /*2a00*/  @!P1 IMAD.WIDE R22, R37, 0x2, R22 ;  /* 0x0000000225169825 */ /* 0x001fc800078e0216 */
[----:B---3--:R-:W-:Y:S02]  /*2a10*/  @!P0 IMAD.WIDE R24, R35, 0x2, R24 ;  /* 0x0000000223188825 */ /* 0x008fe400078e0218 */
[----:B------:R-:W3:Y:S02]  /*2a20*/  @!P1 LDG.E.U16.CONSTANT R22, desc[UR8][R22.64] ;  /* 0x0000000816169981 */ /* 0x000ee4000c1e9500 */
[----:B------:R-:W-:Y:S02]  /*2a30*/  @!P2 IMAD R35, R30, UR5, R33 ;  /* 0x000000051e23ac24 */ /* 0x000fe4000f8e0221 */
[----:B------:R-:W3:Y:S02]  /*2a40*/  @!P0 LDG.E.U16.CONSTANT R33, desc[UR8][R20.64+0x4] ;  /* 0x0000040814218981 */ /* 0x000ee4000c1e9500 */
[----:B-----5:R-:W-:Y:S02]  /*2a50*/  @!P2 IMAD.WIDE R26, R35, 0x2, R26 ;  /* 0x00000002231aa825 */ /* 0x020fe400078e021a */
[----:B------:R-:W5:Y:S04]  /*2a60*/  @!P0 LDG.E.U16.CONSTANT R24, desc[UR8][R24.64] ;  /* 0x0000000818188981 */ /* 0x000f68000c1e9500 */
[----:B------:R-:W5:Y:S04]  /*2a70*/  @!P2 LDG.E.U16.CONSTANT R26, desc[UR8][R26.64] ;  /* 0x000000081a1aa981 */ /* 0x000f68000c1e9500 */
[----:B------:R-:W5:Y:S01]  /*2a80*/  @!P2 LDG.E.U16.CONSTANT R29, desc[UR8][R20.64+0x6] ;  /* 0x00000608141da981 */ /* 0x000f62000c1e9500 */
[----:B------:R-:W-:-:S02]  /*2a90*/  IADD3 R32, PT, PT, R32, 0x4, RZ ;  /* 0x0000000420207810 */ /* 0x000fc40007ffe0ff */
[----:B--2---:R-:W-:Y:S02]  /*2aa0*/  @!P1 SHF.L.U32 R34, R34, 0x10, RZ ;  /* 0x0000001022229819 */ /* 0x004fe400000006ff */
[----:B----4-:R-:W-:Y:S01]  /*2ab0*/  @!P3 SHF.L.U32 R19, R18, 0x10, RZ ;  /* 0x000000101213b819 */ /* 0x010fe200000006ff */
[----:B------:R-:W-:-:S04]  /*2ac0*/  @!P3 IMAD.U32 R28, R28, 0x10000, RZ ;  /* 0x000100001c1cb824 */ /* 0x000fc800078e00ff */
[----:B------:R-:W-:Y:S01]  /*2ad0*/  @!P3 FMUL R28, R28, R19 ;  /* 0x000000131c1cb220 */ /* 0x000fe20000400000 */
[----:B---3--:R-:W-:-:S03]  /*2ae0*/  @!P1 IMAD.U32 R19, R22, 0x10000, RZ ;  /* 0x0001000016139824 */ /* 0x008fc600078e00ff */
[----:B------:R-:W-:Y:S01]  /*2af0*/  @!P3 FADD R5, R5, R28 ;  /* 0x0000001c0505b221 */ /* 0x000fe20000000000 */
[----:B------:R-:W-:Y:S01]  /*2b00*/  @!P0 SHF.L.U32 R33, R33, 0x10, RZ ;  /* 0x0000001021218819 */ /* 0x000fe200000006ff */
[----:B------:R-:W-:Y:S01]  /*2b10*/  @!P1 FMUL R34, R34, R19 ;  /* 0x0000001322229220 */ /* 0x000fe20000400000 */
[----:B-----5:R-:W-:-:S03]  /*2b20*/  @!P0 SHF.L.U32 R24, R24, 0x10, RZ ;  /* 0x0000001018188819 */ /* 0x020fc600000006ff */
[----:B------:R-:W-:Y:S01]  /*2b30*/  @!P1 FADD R5, R5, R34 ;  /* 0x0000002205059221 */ /* 0x000fe20000000000 */
[----:B------:R-:W-:Y:S01]  /*2b40*/  @!P2 SHF.L.U32 R26, R26, 0x10, RZ ;  /* 0x000000101a1aa819 */ /* 0x000fe200000006ff */
[----:B------:R-:W-:Y:S01]  /*2b50*/  @!P0 FMUL R24, R33, R24 ;  /* 0x0000001821188220 */ /* 0x000fe20000400000 */
[----:B------:R-:W-:-:S03]  /*2b60*/  @!P2 IMAD.U32 R29, R29, 0x10000, RZ ;  /* 0x000100001d1da824 */ /* 0x000fc600078e00ff */
[----:B------:R-:W-:Y:S01]  /*2b70*/  @!P0 FADD R5, R5, R24 ;  /* 0x0000001805058221 */ /* 0x000fe20000000000 */
[----:B------:R-:W-:-:S04]  /*2b80*/  @!P2 FMUL R26, R29, R26 ;  /* 0x0000001a1d1aa220 */ /* 0x000fc80000400000 */
[----:B------:R-:W-:-:S07]  /*2b90*/  @!P2 FADD R5, R5, R26 ;  /* 0x0000001a0505a221 */ /* 0x000fce0000000000 */
.L_x_15:
[----:B------:R-:W-:Y:S05]  /*2ba0*/  BRX R16 -0x2bb0                                     (*"BRANCH_TARGETS .L_x_12,.L_x_60,.L_x_61"*) ;  /* 0xffffffd410147949 */ /* 0x000fea000383ffff */
.L_x_61:
        /* <DEDUP_REMOVED lines=15> */
[----:B-1----:R-:W-:-:S03]  /*2ca0*/  @!P1 IMAD.WIDE R16, R29, 0x2, R16 ;  /* 0x000000021d109825 */ /* 0x002fc600078e0210 */
[----:B------:R-:W-:Y:S01]  /*2cb0*/  @!P0 LEA.HI.X.SX32 R24, R32, R33, 0x1, P2 ;  /* 0x0000002120188211 */ /* 0x000fe200010f0eff */
[----:B------:R-:W1:Y:S01]  /*2cc0*/  @!P0 LDC.64 R18, c[0x0][0x380] ;  /* 0x0000e000ff128b82 */ /* 0x000e620000000a00 */
[----:B---3--:R-:W-:Y:S01]  /*2cd0*/  @!P1 IMAD.WIDE R22, R25, 0x2, R22 ;  /* 0x0000000219169825 */ /* 0x008fe200078e0216 */
[----:B------:R-:W2:Y:S03]  /*2ce0*/  @!P1 LDG.E.U16.CONSTANT R16, desc[UR8][R16.64] ;  /* 0x0000000810109981 */ /* 0x000ea6000c1e9500 */
[----:B------:R-:W-:Y:S02]  /*2cf0*/  @!P0 IMAD R25, R30, UR5, R27 ;  /* 0x000000051e198c24 */ /* 0x000fe4000f8e021b */
        /* <DEDUP_REMOVED lines=15> */
.L_x_60:
        /* <DEDUP_REMOVED lines=21> */
.L_x_12:
[----:B------:R-:W-:Y:S05]  /*2f40*/  BSYNC.RECONVERGENT B1 ;  /* 0x0000000000017941 */ /* 0x000fea0003800200 */
.L_x_11:
[----:B------:R-:W0:Y:S01]  /*2f50*/  LDCU UR4, c[0x0][0x3b4] ;  /* 0x00007680ff0477ac */ /* 0x000e220008000800 */
[----:B------:R-:W-:-:S04]  /*2f60*/  IADD3 R15, PT, PT, R15, 0x1, RZ ;  /* 0x000000010f0f7810 */ /* 0x000fc80007ffe0ff */
[----:B0-----:R-:W-:-:S13]  /*2f70*/  ISETP.NE.AND P0, PT, R15, UR4, PT ;  /* 0x000000040f007c0c */ /* 0x001fda000bf05270 */
[----:B------:R-:W-:Y:S05]  /*2f80*/  @P0 BRA `(.L_x_16) ;  /* 0xfffffff000000947 */ /* 0x000fea000383ffff */
[----:B------:R-:W-:Y:S05]  /*2f90*/  @P6 BRA `(.L_x_17) ;  /* 0xffffffec00e46947 */ /* 0x000fea000383ffff */
[----:B------:R-:W-:Y:S05]  /*2fa0*/  BRA `(.L_x_10) ;  /* 0x0000004400ac7947 */ /* 0x000fea0003800000 */
.L_x_1:
[----:B------:R-:W0:Y:S01]  /*2fb0*/  LDC R15, c[0x0][0x3a4] ;  /* 0x0000e900ff0f7b82 */ /* 0x000e220000000800 */
[----:B------:R-:W-:Y:S02]  /*2fc0*/  MOV R4, RZ ;  /* 0x000000ff00047202 */ /* 0x000fe40000000f00 */
[----:B0-----:R-:W-:-:S13]  /*2fd0*/  ISETP.GE.AND P0, PT, R15, 0x1, PT ;  /* 0x000000010f00780c */ /* 0x001fda0003f06270 */
[----:B------:R-:W-:Y:S05]  /*2fe0*/  @!P0 BRA `(.L_x_10) ;  /* 0x00000044009c8947 */ /* 0x000fea0003800000 */
[----:B------:R-:W0:Y:S01]  /*2ff0*/  LDC R18, c[0x0][0x3b8] ;  /* 0x0000ee00ff127b82 */ /* 0x000e220000000800 */
[----:B------:R-:W0:Y:S01]  /*3000*/  LDCU UR6, c[0x0][0x3b4] ;  /* 0x00007680ff0677ac */ /* 0x000e220008000800 */
[----:B------:R-:W1:Y:S06]  /*3010*/  LDCU UR4, c[0x0][0x3c4] ;  /* 0x00007880ff0477ac */ /* 0x000e6c0008000800 */
[----:B------:R-:W1:Y:S01]  /*3020*/  LDC.64 R16, c[0x0][0x3c8] ;  /* 0x0000f200ff107b82 */ /* 0x000e620000000a00 */
[----:B------:R-:W2:Y:S01]  /*3030*/  LDCU UR5, c[0x0][0x3d0] ;  /* 0x00007a00ff0577ac */ /* 0x000ea20008000800 */
[----:B0-----:R-:W-:-:S04]  /*3040*/  VIMNMX R4, PT, PT, R18, UR6, PT ;  /* 0x0000000612047c48 */ /* 0x001fc8000bfe0100 */
[----:B------:R-:W-:Y:S01]  /*3050*/  ISETP.GE.AND P0, PT, R4, 0x1, PT ;  /* 0x000000010400780c */ /* 0x000fe20003f06270 */
[----:B------:R-:W-:Y:S02]  /*3060*/  IMAD.MOV.U32 R4, RZ, RZ, RZ ;  /* 0x000000ffff047224 */ /* 0x000fe400078e00ff */
[----:B-1----:R-:W-:Y:S02]  /*3070*/  IMAD R6, R13, UR4, -R17 ;  /* 0x000000040d067c24 */ /* 0x002fe4000f8e0a11 */
[----:B--2---:R-:W-:-:S08]  /*3080*/  IMAD R7, R9, R16, -UR5 ;  /* 0x8000000509077e24 */ /* 0x004fd0000f8e0210 */
[----:B------:R-:W-:Y:S05]  /*3090*/  @!P0 BRA `(.L_x_10) ;  /* 0x0000004400708947 */ /* 0x000fea0003800000 */
[----:B------:R-:W-:Y:S01]  /*30a0*/  ISETP.GE.U32.AND P0, PT, R15, 0x4, PT ;  /* 0x000000040f00780c */ /* 0x000fe20003f06070 */
[----:B------:R-:W-:Y:S01]  /*30b0*/  HFMA2 R8, -RZ, RZ, 0, 0 ;  /* 0x00000000ff087431 */ /* 0x000fe200000001ff */
[----:B------:R-:W-:Y:S01]  /*30c0*/  LOP3.LUT R12, R18, 0x3, RZ, 0xc0, !PT ;  /* 0x00000003120c7812 */ /* 0x000fe200078ec0ff */
[----:B------:R-:W-:Y:S01]  /*30d0*/  IMAD R11, R9, R16, RZ ;  /* 0x00000010090b7224 */ /* 0x000fe200078e02ff */
[----:B------:R-:W-:Y:S02]  /*30e0*/  LOP3.LUT R13, R15, 0x3, RZ, 0xc0, !PT ;  /* 0x000000030f0d7812 */ /* 0x000fe400078ec0ff */
[----:B------:R-:W-:Y:S02]  /*30f0*/  CS2R R4, SRZ ;  /* 0x0000000000047805 */ /* 0x000fe4000001ff00 */
[----:B------:R-:W-:-:S05]  /*3100*/  IADD3 R14, PT, PT, R12, -0x1, RZ ;  /* 0xffffffff0c0e7810 */ /* 0x000fca0007ffe0ff */
[----:B------:R-:W-:Y:S05]  /*3110*/  @!P0 BRA `(.L_x_18) ;  /* 0x0000003400248947 */ /* 0x000fea0003800000 */
[----:B------:R-:W-:Y:S01]  /*3120*/  LOP3.LUT R8, R15, 0x7ffffffc, RZ, 0xc0, !PT ;  /* 0x7ffffffc0f087812 */ /* 0x000fe200078ec0ff */
[----:B------:R-:W-:Y:S01]  /*3130*/  IMAD.MOV.U32 R5, RZ, RZ, RZ ;  /* 0x000000ffff057224 */ /* 0x000fe200078e00ff */
[C---:B------:R-:W-:Y:S02]  /*3140*/  LOP3.LUT R15, R18.reuse, 0x7ffffffc, RZ, 0xc0, !PT ;  /* 0x7ffffffc120f7812 */ /* 0x040fe400078ec0ff */
[----:B------:R-:W-:Y:S02]  /*3150*/  LOP3.LUT R16, R18, 0x1, RZ, 0xc0, !PT ;  /* 0x0000000112107812 */ /* 0x000fe400078ec0ff */
[----:B------:R-:W-:-:S07]  /*3160*/  MOV R17, RZ ;  /* 0x000000ff00117202 */ /* 0x000fce0000000f00 */
.L_x_43:
[----:B------:R-:W0:Y:S01]  /*3170*/  LDCU UR4, c[0x0][0x3a4] ;  /* 0x00007480ff0477ac */ /* 0x000e220008000800 */
[----:B------:R-:W-:Y:S02]  /*3180*/  IMAD.MOV.U32 R34, RZ, RZ, RZ ;  /* 0x000000ffff227224 */ /* 0x000fe400078e00ff */
[--C-:B0-----:R-:W-:Y:S02]  /*3190*/  IMAD R30, R2, UR4, R17.reuse ;  /* 0x00000004021e7c24 */ /* 0x101fe4000f8e0211 */
[----:B------:R-:W-:Y:S01]  /*31a0*/  IMAD R31, R3, UR4, R17 ;  /* 0x00000004031f7c24 */ /* 0x000fe2000f8e0211 */
[----:B------:R-:W-:-:S04]  /*31b0*/  IADD3 R17, PT, PT, R17, 0x4, RZ ;  /* 0x0000000411117810 */ /* 0x000fc80007ffe0ff */
[----:B------:R-:W-:-:S13]  /*31c0*/  ISETP.NE.AND P5, PT, R17, R8, PT ;  /* 0x000000081100720c */ /* 0x000fda0003fa5270 */
.L_x_24:
[----:B------:R-:W0:Y:S01]  /*31d0*/  LDC R18, c[0x0][0x3a8] ;  /* 0x0000ea00ff127b82 */ /* 0x000e220000000800 */
[----:B------:R-:W1:Y:S01]  /*31e0*/  LDCU UR4, c[0x0][0x3d4] ;  /* 0x00007a80ff0477ac */ /* 0x000e620008000800 */
[----:B------:R-:W-:Y:S01]  /*31f0*/  BSSY.RECONVERGENT B1, `(.L_x_19) ;  /* 0x00000c6000017945 */ /* 0x000fe20003800200 */
[----:B-1----:R-:W-:-:S05]  /*3200*/  IMAD R35, R34, UR4, R6 ;  /* 0x0000000422237c24 */ /* 0x002fca000f8e0206 */
[----:B0-----:R-:W-:-:S04]  /*3210*/  ISETP.GE.AND P0, PT, R35, R18, PT ;  /* 0x000000122300720c */ /* 0x001fc80003f06270 */
[----:B------:R-:W-:-:S13]  /*3220*/  ISETP.LT.OR P0, PT, R35, RZ, P0 ;  /* 0x000000ff2300720c */ /* 0x000fda0000701670 */
[----:B------:R-:W-:Y:S05]  /*3230*/  @P0 BRA `(.L_x_20) ;  /* 0x0000000c00040947 */ /* 0x000fea0003800000 */
[----:B------:R-:W0:Y:S01]  /*3240*/  LDCU UR4, c[0x0][0x3b8] ;  /* 0x00007700ff0477ac */ /* 0x000e220008000800 */
[----:B------:R-:W-:Y:S01]  /*3250*/  IMAD R35, R30, R18, R35 ;  /* 0x000000121e237224 */ /* 0x000fe200078e0223 */
[----:B------:R-:W-:Y:S01]  /*3260*/  MOV R28, RZ ;  /* 0x000000ff001c7202 */ /* 0x000fe20000000f00 */
[----:B------:R-:W1:Y:S01]  /*3270*/  LDCU UR5, c[0x0][0x3b4] ;  /* 0x00007680ff0577ac */ /* 0x000e620008000800 */
[----:B0-----:R-:W-:Y:S01]  /*3280*/  UISETP.GE.U32.AND UP0, UPT, UR4, 0x4, UPT ;  /* 0x000000040400788c */ /* 0x001fe2000bf06070 */
[----:B-1----:R-:W-:-:S08]  /*3290*/  IMAD R36, R31, UR5, R34 ;  /* 0x000000051f247c24 */ /* 0x002fd0000f8e0222 */
[----:B------:R-:W-:Y:S05]  /*32a0*/  BRA.U !UP0, `(.L_x_21) ;  /* 0x0000000508947547 */ /* 0x000fea000b800000 */
[----:B------:R-:W-:Y:S01]  /*32b0*/  HFMA2 R38, -RZ, RZ, 0, 0 ;  /* 0x00000000ff267431 */ /* 0x000fe200000001ff */
[----:B------:R-:W0:Y:S01]  /*32c0*/  LDCU UR5, c[0x0][0x3d8] ;  /* 0x00007b00ff0577ac */ /* 0x000e220008000800 */
[----:B------:R-:W1:Y:S01]  /*32d0*/  LDCU UR7, c[0x0][0x3ac] ;  /* 0x00007580ff0777ac */ /* 0x000e620008000800 */
[----:B------:R-:W2:Y:S01]  /*32e0*/  LDCU UR4, c[0x0][0x3b8] ;  /* 0x00007700ff0477ac */ /* 0x000ea20008000800 */
[----:B------:R-:W3:Y:S01]  /*32f0*/  LDCU UR6, c[0x0][0x3c8] ;  /* 0x00007900ff0677ac */ /* 0x000ee20008000800 */
[----:B------:R-:W-:Y:S02]  /*3300*/  NOP ;  /* 0x0000000000007918 */ /* 0x000fe40000000000 */
.L_x_22:
[----:B0-----:R-:W-:Y:S01]  /*3310*/  IMAD R22, R38, UR5, R7 ;  /* 0x0000000526167c24 */ /* 0x001fe2000f8e0207 */
[----:B------:R-:W0:Y:S01]  /*3320*/  LDC.64 R26, c[0x0][0x388] ;  /* 0x0000e200ff1a7b82 */ /* 0x000e220000000a00 */
[----:B--2---:R-:W-:Y:S02]  /*3330*/  IMAD R23, R36, UR4, R38 ;  /* 0x0000000424177c24 */ /* 0x004fe4000f8e0226 */
[C---:B---3--:R-:W-:Y:S01]  /*3340*/  VIADD R24, R22.reuse, UR6 ;  /* 0x0000000616187c36 */ /* 0x048fe20008000000 */
[----:B-1----:R-:W-:-:S04]  /*3350*/  ISETP.GE.AND P4, PT, R22, UR7, PT ;  /* 0x0000000716007c0c */ /* 0x002fc8000bf86270 */
[----:B------:R-:W-:Y:S02]  /*3360*/  ISETP.GE.AND P6, PT, R24, UR7, PT ;  /* 0x0000000718007c0c */ /* 0x000fe4000bfc6270 */
[----:B------:R-:W-:Y:S02]  /*3370*/  ISETP.LT.OR P4, PT, R22, RZ, P4 ;  /* 0x000000ff1600720c */ /* 0x000fe40002781670 */
[----:B------:R-:W-:-:S11]  /*3380*/  ISETP.LT.OR P6, PT, R24, RZ, P6 ;  /* 0x000000ff1800720c */ /* 0x000fd600037c1670 */
[----:B------:R-:W1:Y:S01]  /*3390*/  @!P4 LDC.64 R20, c[0x0][0x380] ;  /* 0x0000e000ff14cb82 */ /* 0x000e620000000a00 */
[C---:B------:R-:W-:Y:S02]  /*33a0*/  @!P4 IMAD R25, R35.reuse, UR7, R22 ;  /* 0x000000072319cc24 */ /* 0x040fe4000f8e0216 */
[----:B------:R-:W-:Y:S02]  /*33b0*/  @!P6 IMAD R29, R35, UR7, R24 ;  /* 0x00000007231dec24 */ /* 0x000fe4000f8e0218 */
[----:B0-----:R-:W-:-:S03]  /*33c0*/  IMAD.WIDE R26, R23, 0x2, R26 ;  /* 0x00000002171a7825 */ /* 0x001fc600078e021a */
[----:B------:R-:W0:Y:S02]  /*33d0*/  @!P6 LDC.64 R18, c[0x0][0x380] ;  /* 0x0000e000ff12eb82 */ /* 0x000e240000000a00 */
[----:B------:R-:W2:Y:S01]  /*33e0*/  LDG.E.U16.CONSTANT R24, desc[UR8][R26.64] ;  /* 0x000000081a187981 */ /* 0x000ea2000c1e9500 */
[----:B-1----:R-:W-:-:S06]  /*33f0*/  @!P4 IMAD.WIDE R20, R25, 0x2, R20 ;  /* 0x000000021914c825 */ /* 0x002fcc00078e0214 */
[----:B------:R2:W3:Y:S01]  /*3400*/  @!P4 LDG.E.U16.CONSTANT R20, desc[UR8][R20.64] ;  /* 0x000000081414c981 */ /* 0x0004e2000c1e9500 */
[----:B0-----:R-:W-:-:S06]  /*3410*/  @!P6 IMAD.WIDE R18, R29, 0x2, R18 ;  /* 0x000000021d12e825 */ /* 0x001fcc00078e0212 */
[----:B------:R-:W4:Y:S01]  /*3420*/  @!P6 LDG.E.U16.CONSTANT R18, desc[UR8][R18.64] ;  /* 0x000000081212e981 */ /* 0x000f22000c1e9500 */
[----:B------:R-:W-:-:S04]  /*3430*/  IADD3 R23, PT, PT, R22, UR5, RZ ;  /* 0x0000000516177c10 */ /* 0x000fc8000fffe0ff */
[C---:B------:R-:W-:Y:S02]  /*3440*/  IADD3 R22, PT, PT, R23.reuse, UR6, RZ ;  /* 0x0000000617167c10 */ /* 0x040fe4000fffe0ff */
[C---:B------:R-:W-:Y:S02]  /*3450*/  ISETP.GE.AND P0, PT, R23.reuse, UR7, PT ;  /* 0x0000000717007c0c */ /* 0x040fe4000bf06270 */
[C---:B------:R-:W-:Y:S02]  /*3460*/  ISETP.GE.AND P1, PT, R22.reuse, UR7, PT ;  /* 0x0000000716007c0c */ /* 0x040fe4000bf26270 */
[C---:B------:R-:W-:Y:S02]  /*3470*/  ISETP.LT.OR P0, PT, R23.reuse, RZ, P0 ;  /* 0x000000ff1700720c */ /* 0x040fe40000701670 */
[----:B------:R-:W-:Y:S01]  /*3480*/  ISETP.LT.OR P1, PT, R22, RZ, P1 ;  /* 0x000000ff1600720c */ /* 0x000fe20000f21670 */
[----:B------:R-:W-:-:S05]  /*3490*/  VIADD R44, R23, UR5 ;  /* 0x00000005172c7c36 */ /* 0x000fca0008000000 */
[C---:B------:R-:W-:Y:S02]  /*34a0*/  IADD3 R42, PT, PT, R44.reuse, UR5, RZ ;  /* 0x000000052c2a7c10 */ /* 0x040fe4000fffe0ff */
[----:B------:R-:W-:-:S03]  /*34b0*/  IADD3 R37, PT, PT, R44, UR6, RZ ;  /* 0x000000062c257c10 */ /* 0x000fc6000fffe0ff */
[----:B------:R-:W0:Y:S01]  /*34c0*/  @!P0 LDC.64 R32, c[0x0][0x380] ;  /* 0x0000e000ff208b82 */ /* 0x000e220000000a00 */
[----:B------:R-:W-:Y:S01]  /*34d0*/  ISETP.GE.AND P2, PT, R44, UR7, PT ;  /* 0x000000072c007c0c */ /* 0x000fe2000bf46270 */
[----:B------:R-:W-:Y:S01]  /*34e0*/  VIADD R40, R42, UR6 ;  /* 0x000000062a287c36 */ /* 0x000fe20008000000 */
[----:B------:R-:W-:-:S05]  /*34f0*/  ISETP.GE.AND P3, PT, R37, UR7, PT ;  /* 0x0000000725007c0c */ /* 0x000fca000bf66270 */
[----:B------:R-:W1:Y:S01]  /*3500*/  @!P1 LDC.64 R28, c[0x0][0x380] ;  /* 0x0000e000ff1c9b82 */ /* 0x000e620000000a00 */
[----:B------:R-:W-:Y:S02]  /*3510*/  ISETP.LT.OR P2, PT, R44, RZ, P2 ;  /* 0x000000ff2c00720c */ /* 0x000fe40001741670 */
[----:B------:R-:W-:Y:S01]  /*3520*/  ISETP.LT.OR P3, PT, R37, RZ, P3 ;  /* 0x000000ff2500720c */ /* 0x000fe20001f61670 */
[----:B------:R-:W-:-:S04]  /*3530*/  @!P0 IMAD R23, R35, UR7, R23 ;  /* 0x0000000723178c24 */ /* 0x000fc8000f8e0217 */
[----:B0-----:R-:W-:-:S08]  /*3540*/  @!P0 IMAD.WIDE R32, R23, 0x2, R32 ;  /* 0x0000000217208825 */ /* 0x001fd000078e0220 */
[C---:B------:R-:W-:Y:S01]  /*3550*/  @!P3 IMAD R41, R35.reuse, UR7, R37 ;  /* 0x000000072329bc24 */ /* 0x040fe2000f8e0225 */
[----:B------:R0:W5:Y:S01]  /*3560*/  @!P0 LDG.E.U16.CONSTANT R32, desc[UR8][R32.64] ;  /* 0x0000000820208981 */ /* 0x000162000c1e9500 */
[----:B------:R-:W-:-:S03]  /*3570*/  @!P2 IMAD R39, R35, UR7, R44 ;  /* 0x000000072327ac24 */ /* 0x000fc6000f8e022c */
[----:B------:R-:W5:Y:S01]  /*3580*/  LDG.E.U16.CONSTANT R37, desc[UR8][R26.64+0x2] ;  /* 0x000002081a257981 */ /* 0x000f62000c1e9500 */
[----:B--2---:R-:W-:Y:S02]  /*3590*/  IMAD.U32 R21, R24, 0x10000, RZ ;  /* 0x0001000018157824 */ /* 0x004fe400078e00ff */
[----:B------:R-:W2:Y:S01]  /*35a0*/  @!P2 LDC.64 R24, c[0x0][0x380] ;  /* 0x0000e000ff18ab82 */ /* 0x000ea20000000a00 */
[----:B---3--:R-:W-:Y:S02]  /*35b0*/  @!P4 SHF.L.U32 R20, R20, 0x10, RZ ;  /* 0x000000101414c819 */ /* 0x008fe400000006ff */
[----:B----4-:R-:W-:-:S03]  /*35c0*/  @!P6 SHF.L.U32 R18, R18, 0x10, RZ ;  /* 0x000000101212e819 */ /* 0x010fc600000006ff */
[C---:B------:R-:W-:Y:S02]  /*35d0*/  @!P4 FMUL R19, R21.reuse, R20 ;  /* 0x000000141513c220 */ /* 0x040fe40000400000 */
[----:B------:R-:W-:Y:S02]  /*35e0*/  @!P6 FMUL R18, R21, R18 ;  /* 0x000000121512e220 */ /* 0x000fe40000400000 */
[----:B------:R-:W-:Y:S01]  /*35f0*/  @!P4 FADD R4, R4, R19 ;  /* 0x000000130404c221 */ /* 0x000fe20000000000 */
[----:B------:R-:W-:Y:S01]  /*3600*/  ISETP.GE.AND P4, PT, R42, UR7, PT ;  /* 0x000000072a007c0c */ /* 0x000fe2000bf86270 */
[----:B------:R-:W-:Y:S01]  /*3610*/  @!P6 FADD R5, R5, R18 ;  /* 0x000000120505e221 */ /* 0x000fe20000000000 */
[----:B------:R-:W-:Y:S01]  /*3620*/  ISETP.GE.AND P6, PT, R40, UR7, PT ;  /* 0x0000000728007c0c */ /* 0x000fe2000bfc6270 */
[----:B------:R-:W-:Y:S01]  /*3630*/  @!P1 IMAD R21, R35, UR7, R22 ;  /* 0x0000000723159c24 */ /* 0x000fe2000f8e0216 */
[----:B------:R-:W-:Y:S01]  /*3640*/  ISETP.LT.OR P4, PT, R42, RZ, P4 ;  /* 0x000000ff2a00720c */ /* 0x000fe20002781670 */
[----:B------:R-:W3:Y:S01]  /*3650*/  @!P3 LDC.64 R18, c[0x0][0x380] ;  /* 0x0000e000ff12bb82 */ /* 0x000ee20000000a00 */
[----:B------:R-:W-:Y:S01]  /*3660*/  ISETP.LT.OR P6, PT, R40, RZ, P6 ;  /* 0x000000ff2800720c */ /* 0x000fe200037c1670 */
[----:B-1----:R-:W-:-:S04]  /*3670*/  @!P1 IMAD.WIDE R28, R21, 0x2, R28 ;  /* 0x00000002151c9825 */ /* 0x002fc800078e021c */
[----:B--2---:R-:W-:Y:S02]  /*3680*/  @!P2 IMAD.WIDE R24, R39, 0x2, R24 ;  /* 0x000000022718a825 */ /* 0x004fe400078e0218 */
[----:B------:R-:W2:Y:S04]  /*3690*/  @!P1 LDG.E.U16.CONSTANT R28, desc[UR8][R28.64] ;  /* 0x000000081c1c9981 */ /* 0x000ea8000c1e9500 */
[----:B------:R-:W1:Y:S01]  /*36a0*/  @!P4 LDC.64 R20, c[0x0][0x380] ;  /* 0x0000e000ff14cb82 */ /* 0x000e620000000a00 */
[----:B------:R-:W4:Y:S01]  /*36b0*/  @!P2 LDG.E.U16.CONSTANT R24, desc[UR8][R24.64] ;  /* 0x000000081818a981 */ /* 0x000f22000c1e9500 */
[----:B0-----:R-:W-:-:S03]  /*36c0*/  @!P6 IMAD R33, R35, UR7, R40 ;  /* 0x000000072321ec24 */ /* 0x001fc6000f8e0228 */
[----:B------:R-:W4:Y:S03]  /*36d0*/  LDG.E.U16.CONSTANT R39, desc[UR8][R26.64+0x4] ;  /* 0x000004081a277981 */ /* 0x000f26000c1e9500 */
[----:B------:R-:W0:Y:S01]  /*36e0*/  @!P6 LDC.64 R22, c[0x0][0x380] ;  /* 0x0000e000ff16eb82 */ /* 0x000e220000000a00 */
[----:B------:R-:W4:Y:S01]  /*36f0*/  LDG.E.U16.CONSTANT R29, desc[UR8][R26.64+0x6] ;  /* 0x000006081a1d7981 */ /* 0x000f22000c1e9500 */
[----:B---3--:R-:W-:-:S04]  /*3700*/  @!P3 IMAD.WIDE R18, R41, 0x2, R18 ;  /* 0x000000022912b825 */ /* 0x008fc800078e0212 */
[----:B------:R-:W-:Y:S02]  /*3710*/  @!P4 IMAD R41, R35, UR7, R42 ;  /* 0x000000072329cc24 */ /* 0x000fe4000f8e022a */
[----:B------:R3:W4:Y:S02]  /*3720*/  @!P3 LDG.E.U16.CONSTANT R18, desc[UR8][R18.64] ;  /* 0x000000081212b981 */ /* 0x000724000c1e9500 */
[----:B-1----:R-:W-:-:S06]  /*3730*/  @!P4 IMAD.WIDE R20, R41, 0x2, R20 ;  /* 0x000000022914c825 */ /* 0x002fcc00078e0214 */
[----:B------:R-:W4:Y:S01]  /*3740*/  @!P4 LDG.E.U16.CONSTANT R20, desc[UR8][R20.64] ;  /* 0x000000081414c981 */ /* 0x000f22000c1e9500 */
[----:B0-----:R-:W-:-:S06]  /*3750*/  @!P6 IMAD.WIDE R22, R33, 0x2, R22 ;  /* 0x000000022116e825 */ /* 0x001fcc00078e0216 */
[----:B------:R-:W4:Y:S01]  /*3760*/  @!P6 LDG.E.U16.CONSTANT R22, desc[UR8][R22.64] ;  /* 0x000000081616e981 */ /* 0x000f22000c1e9500 */
[----:B-----5:R-:W-:Y:S02]  /*3770*/  SHF.L.U32 R37, R37, 0x10, RZ ;  /* 0x0000001025257819 */ /* 0x020fe400000006ff */
[----:B------:R-:W-:Y:S02]  /*3780*/  @!P0 SHF.L.U32 R32, R32, 0x10, RZ ;  /* 0x0000001020208819 */ /* 0x000fe400000006ff */
[----:B------:R-:W-:-:S03]  /*3790*/  IADD3 R38, PT, PT, R38, 0x4, RZ ;  /* 0x0000000426267810 */ /* 0x000fc60007ffe0ff */
[----:B---3--:R-:W-:-:S04]  /*37a0*/  @!P0 FMUL R19, R37, R32 ;  /* 0x0000002025138220 */ /* 0x008fc80000400000 */
[----:B------:R-:W-:Y:S01]  /*37b0*/  @!P0 FADD R4, R4, R19 ;  /* 0x0000001304048221 */ /* 0x000fe20000000000 */
[----:B------:R-:W-:Y:S01]  /*37c0*/  ISETP.NE.AND P0, PT, R38, R15, PT ;  /* 0x0000000f2600720c */ /* 0x000fe20003f05270 */
[----:B--2---:R-:W-:Y:S01]  /*37d0*/  @!P1 IMAD.U32 R28, R28, 0x10000, RZ ;  /* 0x000100001c1c9824 */ /* 0x004fe200078e00ff */
[----:B----4-:R-:W-:-:S03]  /*37e0*/  @!P2 SHF.L.U32 R24, R24, 0x10, RZ ;  /* 0x000000101818a819 */ /* 0x010fc600000006ff */
[----:B------:R-:W-:Y:S01]  /*37f0*/  @!P1 FMUL R28, R37, R28 ;  /* 0x0000001c251c9220 */ /* 0x000fe20000400000 */
[----:B------:R-:W-:-:S03]  /*3800*/  SHF.L.U32 R39, R39, 0x10, RZ ;  /* 0x0000001027277819 */ /* 0x000fc600000006ff */
[----:B------:R-:W-:Y:S01]  /*3810*/  @!P1 FADD R5, R5, R28 ;  /* 0x0000001c05059221 */ /* 0x000fe20000000000 */
[----:B------:R-:W-:Y:S01]  /*3820*/  SHF.L.U32 R29, R29, 0x10, RZ ;  /* 0x000000101d1d7819 */ /* 0x000fe200000006ff */
[----:B------:R-:W-:Y:S01]  /*3830*/  @!P2 FMUL R19, R39, R24 ;  /* 0x000000182713a220 */ /* 0x000fe20000400000 */
[----:B------:R-:W-:-:S03]  /*3840*/  @!P3 IMAD.U32 R18, R18, 0x10000, RZ ;  /* 0x000100001212b824 */ /* 0x000fc600078e00ff */
[----:B------:R-:W-:Y:S01]  /*3850*/  @!P2 FADD R4, R4, R19 ;  /* 0x000000130404a221 */ /* 0x000fe20000000000 */
[----:B------:R-:W-:-:S04]  /*3860*/  @!P3 FMUL R18, R39, R18 ;  /* 0x000000122712b220 */ /* 0x000fc80000400000 */
[----:B------:R-:W-:Y:S01]  /*3870*/  @!P3 FADD R5, R5, R18 ;  /* 0x000000120505b221 */ /* 0x000fe20000000000 */
[----:B------:R-:W-:Y:S01]  /*3880*/  @!P4 IMAD.U32 R20, R20, 0x10000, RZ ;  /* 0x000100001414c824 */ /* 0x000fe200078e00ff */
[----:B------:R-:W-:-:S03]  /*3890*/  @!P6 SHF.L.U32 R22, R22, 0x10, RZ ;  /* 0x000000101616e819 */ /* 0x000fc600000006ff */
[C---:B------:R-:W-:Y:S02]  /*38a0*/  @!P4 FMUL R19, R29.reuse, R20 ;  /* 0x000000141d13c220 */ /* 0x040fe40000400000 */
[----:B------:R-:W-:Y:S02]  /*38b0*/  @!P6 FMUL R22, R29, R22 ;  /* 0x000000161d16e220 */ /* 0x000fe40000400000 */
[----:B------:R-:W-:Y:S02]  /*38c0*/  @!P4 FADD R4, R4, R19 ;  /* 0x000000130404c221 */ /* 0x000fe40000000000 */
[----:B------:R-:W-:Y:S01]  /*38d0*/  @!P6 FADD R5, R5, R22 ;  /* 0x000000160505e221 */ /* 0x000fe20000000000 */
[----:B------:R-:W-:Y:S06]  /*38e0*/  @P0 BRA `(.L_x_22) ;  /* 0xfffffff800880947 */ /* 0x000fec000383ffff */
[----:B------:R-:W-:-:S07]  /*38f0*/  MOV R28, R15 ;  /* 0x0000000f001c7202 */ /* 0x000fce0000000f00 */
.L_x_21:
[----:B------:R-:W-:-:S13]  /*3900*/  ISETP.NE.AND P0, PT, R12, RZ, PT ;  /* 0x000000ff0c00720c */ /* 0x000fda0003f05270 */
[----:B------:R-:W-:Y:S05]  /*3910*/  @!P0 BRA `(.L_x_20) ;  /* 0x00000004004c8947 */ /* 0x000fea0003800000 */
[----:B------:R-:W-:Y:S02]  /*3920*/  ISETP.NE.AND P0, PT, R14, RZ, PT ;  /* 0x000000ff0e00720c */ /* 0x000fe40003f05270 */
[----:B------:R-:W-:-:S11]  /*3930*/  ISETP.NE.AND P3, PT, R16, RZ, PT ;  /* 0x000000ff1000720c */ /* 0x000fd60003f65270 */
[----:B------:R-:W-:Y:S05]  /*3940*/  @!P0 BRA `(.L_x_23) ;  /* 0x0000000000cc8947 */ /* 0x000fea0003800000 */
[----:B------:R-:W0:Y:S01]  /*3950*/  LDCU UR5, c[0x0][0x3d8] ;  /* 0x00007b00ff0577ac */ /* 0x000e220008000800 */
[----:B------:R-:W1:Y:S01]  /*3960*/  LDC.64 R26, c[0x0][0x388] ;  /* 0x0000e200ff1a7b82 */ /* 0x000e620000000a00 */
[----:B------:R-:W-:Y:S01]  /*3970*/  IMAD R29, R36, UR4, R28 ;  /* 0x00000004241d7c24 */ /* 0x000fe2000f8e021c */
[----:B------:R-:W2:Y:S01]  /*3980*/  LDCU UR6, c[0x0][0x3c8] ;  /* 0x00007900ff0677ac */ /* 0x000ea20008000800 */
[----:B------:R-:W3:Y:S01]  /*3990*/  LDCU UR7, c[0x0][0x3ac] ;  /* 0x00007580ff0777ac */ /* 0x000ee20008000800 */
[----:B0-----:R-:W-:-:S04]  /*39a0*/  IMAD R40, R28, UR5, R7 ;  /* 0x000000051c287c24 */ /* 0x001fc8000f8e0207 */
[C---:B--2---:R-:W-:Y:S01]  /*39b0*/  VIADD R42, R40.reuse, UR6 ;  /* 0x00000006282a7c36 */ /* 0x044fe20008000000 */
[C---:B------:R-:W-:Y:S01]  /*39c0*/  IADD3 R38, PT, PT, R40.reuse, UR5, RZ ;  /* 0x0000000528267c10 */ /* 0x040fe2000fffe0ff */
[----:B-1----:R-:W-:Y:S01]  /*39d0*/  IMAD.WIDE R26, R29, 0x2, R26 ;  /* 0x000000021d1a7825 */ /* 0x002fe200078e021a */
[----:B---3--:R-:W-:Y:S02]  /*39e0*/  ISETP.GE.AND P0, PT, R40, UR7, PT ;  /* 0x0000000728007c0c */ /* 0x008fe4000bf06270 */
[----:B------:R-:W-:Y:S02]  /*39f0*/  ISETP.GE.AND P1, PT, R42, UR7, PT ;  /* 0x000000072a007c0c */ /* 0x000fe4000bf26270 */
[----:B------:R-:W-:Y:S01]  /*3a00*/  IADD3 R32, PT, PT, R38, UR6, RZ ;  /* 0x0000000626207c10 */ /* 0x000fe2000fffe0ff */
[----:B------:R-:W2:Y:S01]  /*3a10*/  LDG.E.U16.CONSTANT R29, desc[UR8][R26.64] ;  /* 0x000000081a1d7981 */ /* 0x000ea2000c1e9500 */
[----:B------:R-:W-:Y:S02]  /*3a20*/  ISETP.LT.OR P0, PT, R40, RZ, P0 ;  /* 0x000000ff2800720c */ /* 0x000fe40000701670 */
[----:B------:R-:W-:-:S02]  /*3a30*/  ISETP.LT.OR P1, PT, R42, RZ, P1 ;  /* 0x000000ff2a00720c */ /* 0x000fc40000f21670 */
[----:B------:R-:W-:Y:S02]  /*3a40*/  ISETP.GE.AND P2, PT, R38, UR7, PT ;  /* 0x0000000726007c0c */ /* 0x000fe4000bf46270 */
[----:B------:R-:W-:Y:S02]  /*3a50*/  ISETP.GE.AND P4, PT, R32, UR7, PT ;  /* 0x0000000720007c0c */ /* 0x000fe4000bf86270 */
[----:B------:R-:W-:Y:S02]  /*3a60*/  ISETP.LT.OR P2, PT, R38, RZ, P2 ;  /* 0x000000ff2600720c */ /* 0x000fe40001741670 */
[----:B------:R-:W-:-:S03]  /*3a70*/  ISETP.LT.OR P4, PT, R32, RZ, P4 ;  /* 0x000000ff2000720c */ /* 0x000fc60002781670 */
[----:B------:R-:W0:Y:S01]  /*3a80*/  @!P0 LDC.64 R24, c[0x0][0x380] ;  /* 0x0000e000ff188b82 */ /* 0x000e220000000a00 */
[C---:B------:R-:W-:Y:S02]  /*3a90*/  @!P0 IMAD R33, R35.reuse, UR7, R40 ;  /* 0x0000000723218c24 */ /* 0x040fe4000f8e0228 */
[----:B------:R-:W-:-:S05]  /*3aa0*/  @!P1 IMAD R37, R35, UR7, R42 ;  /* 0x0000000723259c24 */ /* 0x000fca000f8e022a */
[----:B------:R-:W1:Y:S08]  /*3ab0*/  @!P1 LDC.64 R22, c[0x0][0x380] ;  /* 0x0000e000ff169b82 */ /* 0x000e700000000a00 */
[----:B------:R-:W3:Y:S08]  /*3ac0*/  @!P2 LDC.64 R20, c[0x0][0x380] ;  /* 0x0000e000ff14ab82 */ /* 0x000ef00000000a00 */
[----:B------:R-:W4:Y:S01]  /*3ad0*/  @!P4 LDC.64 R18, c[0x0][0x380] ;  /* 0x0000e000ff12cb82 */ /* 0x000f220000000a00 */
[----:B0-----:R-:W-:-:S04]  /*3ae0*/  @!P0 IMAD.WIDE R24, R33, 0x2, R24 ;  /* 0x0000000221188825 */ /* 0x001fc800078e0218 */
[----:B------:R-:W-:Y:S02]  /*3af0*/  @!P2 IMAD R33, R35, UR7, R38 ;  /* 0x000000072321ac24 */ /* 0x000fe4000f8e0226 */
[----:B------:R-:W5:Y:S01]  /*3b00*/  @!P0 LDG.E.U16.CONSTANT R24, desc[UR8][R24.64] ;  /* 0x0000000818188981 */ /* 0x000f62000c1e9500 */
[----:B-1----:R-:W-:-:S04]  /*3b10*/  @!P1 IMAD.WIDE R22, R37, 0x2, R22 ;  /* 0x0000000225169825 */ /* 0x002fc800078e0216 */
[----:B------:R-:W-:Y:S02]  /*3b20*/  @!P4 IMAD R37, R35, UR7, R32 ;  /* 0x000000072325cc24 */ /* 0x000fe4000f8e0220 */
[----:B------:R-:W5:Y:S01]  /*3b30*/  @!P1 LDG.E.U16.CONSTANT R22, desc[UR8][R22.64] ;  /* 0x0000000816169981 */ /* 0x000f62000c1e9500 */
[----:B---3--:R-:W-:-:S03]  /*3b40*/  @!P2 IMAD.WIDE R20, R33, 0x2, R20 ;  /* 0x000000022114a825 */ /* 0x008fc600078e0214 */
[----:B------:R-:W3:Y:S04]  /*3b50*/  LDG.E.U16.CONSTANT R33, desc[UR8][R26.64+0x2] ;  /* 0x000002081a217981 */ /* 0x000ee8000c1e9500 */
[----:B------:R-:W3:Y:S01]  /*3b60*/  @!P2 LDG.E.U16.CONSTANT R20, desc[UR8][R20.64] ;  /* 0x000000081414a981 */ /* 0x000ee2000c1e9500 */
[----:B----4-:R-:W-:-:S06]  /*3b70*/  @!P4 IMAD.WIDE R18, R37, 0x2, R18 ;  /* 0x000000022512c825 */ /* 0x010fcc00078e0212 */
[----:B------:R-:W4:Y:S01]  /*3b80*/  @!P4 LDG.E.U16.CONSTANT R18, desc[UR8][R18.64] ;  /* 0x000000081212c981 */ /* 0x000f22000c1e9500 */
[----:B------:R-:W-:Y:S02]  /*3b90*/  VIADD R28, R28, 0x2 ;  /* 0x000000021c1c7836 */ /* 0x000fe40000000000 */
[----:B--2---:R-:W-:Y:S01]  /*3ba0*/  IMAD.U32 R37, R29, 0x10000, RZ ;  /* 0x000100001d257824 */ /* 0x004fe200078e00ff */
[----:B-----5:R-:W-:Y:S02]  /*3bb0*/  @!P0 SHF.L.U32 R29, R24, 0x10, RZ ;  /* 0x00000010181d8819 */ /* 0x020fe400000006ff */
[----:B------:R-:W-:-:S03]  /*3bc0*/  @!P1 SHF.L.U32 R32, R22, 0x10, RZ ;  /* 0x0000001016209819 */ /* 0x000fc600000006ff */
[----:B------:R-:W-:Y:S01]  /*3bd0*/  @!P0 FMUL R29, R37, R29 ;  /* 0x0000001d251d8220 */ /* 0x000fe20000400000 */
[----:B---3--:R-:W-:Y:S02]  /*3be0*/  IMAD.U32 R33, R33, 0x10000, RZ ;  /* 0x0001000021217824 */ /* 0x008fe400078e00ff */
[----:B------:R-:W-:Y:S01]  /*3bf0*/  @!P1 FMUL R32, R37, R32 ;  /* 0x0000002025209220 */ /* 0x000fe20000400000 */
[----:B------:R-:W-:Y:S01]  /*3c00*/  @!P2 SHF.L.U32 R24, R20, 0x10, RZ ;  /* 0x000000101418a819 */ /* 0x000fe200000006ff */
[----:B------:R-:W-:Y:S02]  /*3c10*/  @!P0 FADD R4, R4, R29 ;  /* 0x0000001d04048221 */ /* 0x000fe40000000000 */
[----:B------:R-:W-:Y:S01]  /*3c20*/  @!P1 FADD R5, R5, R32 ;  /* 0x0000002005059221 */ /* 0x000fe20000000000 */
[----:B----4-:R-:W-:Y:S01]  /*3c30*/  @!P4 SHF.L.U32 R22, R18, 0x10, RZ ;  /* 0x000000101216c819 */ /* 0x010fe200000006ff */
[----:B------:R-:W-:-:S04]  /*3c40*/  @!P2 FMUL R21, R33, R24 ;  /* 0x000000182115a220 */ /* 0x000fc80000400000 */
[----:B------:R-:W-:Y:S01]  /*3c50*/  @!P4 FMUL R22, R33, R22 ;  /* 0x000000162116c220 */ /* 0x000fe20000400000 */
[----:B------:R-:W-:-:S03]  /*3c60*/  @!P2 FADD R4, R4, R21 ;  /* 0x000000150404a221 */ /* 0x000fc60000000000 */
[----:B------:R-:W-:-:S07]  /*3c70*/  @!P4 FADD R5, R5, R22 ;  /* 0x000000160505c221 */ /* 0x000fce0000000000 */
.L_x_23:
[----:B------:R-:W-:Y:S05]  /*3c80*/  @!P3 BRA `(.L_x_20) ;  /* 0x000000000070b947 */ /* 0x000fea0003800000 */
[----:B------:R-:W0:Y:S01]  /*3c90*/  LDCU UR5, c[0x0][0x3d8] ;  /* 0x00007b00ff0577ac */ /* 0x000e220008000800 */
[----:B------:R-:W1:Y:S01]  /*3ca0*/  LDC.64 R22, c[0x0][0x388] ;  /* 0x0000e200ff167b82 */ /* 0x000e620000000a00 */
[----:B------:R-:W-:Y:S01]  /*3cb0*/  IMAD R25, R36, UR4, R28 ;  /* 0x0000000424197c24 */ /* 0x000fe2000f8e021c */
[----:B------:R-:W2:Y:S01]  /*3cc0*/  LDCU UR6, c[0x0][0x3c8] ;  /* 0x00007900ff0677ac */ /* 0x000ea20008000800 */
[----:B------:R-:W3:Y:S01]  /*3cd0*/  LDCU UR7, c[0x0][0x3ac] ;  /* 0x00007580ff0777ac */ /* 0x000ee20008000800 */
[----:B0-----:R-:W-:-:S05]  /*3ce0*/  IMAD R24, R28, UR5, R7 ;  /* 0x000000051c187c24 */ /* 0x001fca000f8e0207 */
[C---:B--2---:R-:W-:Y:S01]  /*3cf0*/  IADD3 R26, PT, PT, R24.reuse, UR6, RZ ;  /* 0x00000006181a7c10 */ /* 0x044fe2000fffe0ff */
[----:B-1----:R-:W-:Y:S01]  /*3d00*/  IMAD.WIDE R22, R25, 0x2, R22 ;  /* 0x0000000219167825 */ /* 0x002fe200078e0216 */
[----:B---3--:R-:W-:Y:S02]  /*3d10*/  ISETP.GE.AND P0, PT, R24, UR7, PT ;  /* 0x0000000718007c0c */ /* 0x008fe4000bf06270 */
[----:B------:R-:W-:Y:S02]  /*3d20*/  ISETP.GE.AND P1, PT, R26, UR7, PT ;  /* 0x000000071a007c0c */ /* 0x000fe4000bf26270 */
[----:B------:R-:W-:Y:S01]  /*3d30*/  ISETP.LT.OR P0, PT, R24, RZ, P0 ;  /* 0x000000ff1800720c */ /* 0x000fe20000701670 */
[----:B------:R-:W2:Y:S01]  /*3d40*/  LDG.E.U16.CONSTANT R22, desc[UR8][R22.64] ;  /* 0x0000000816167981 */ /* 0x000ea2000c1e9500 */
[----:B------:R-:W-:-:S11]  /*3d50*/  ISETP.LT.OR P1, PT, R26, RZ, P1 ;  /* 0x000000ff1a00720c */ /* 0x000fd60000f21670 */
[----:B------:R-:W0:Y:S01]  /*3d60*/  @!P0 LDC.64 R20, c[0x0][0x380] ;  /* 0x0000e000ff148b82 */ /* 0x000e220000000a00 */
[C---:B------:R-:W-:Y:S02]  /*3d70*/  @!P0 IMAD R27, R35.reuse, UR7, R24 ;  /* 0x00000007231b8c24 */ /* 0x040fe4000f8e0218 */
[----:B------:R-:W-:-:S05]  /*3d80*/  @!P1 IMAD R35, R35, UR7, R26 ;  /* 0x0000000723239c24 */ /* 0x000fca000f8e021a */
[----:B------:R-:W1:Y:S01]  /*3d90*/  @!P1 LDC.64 R18, c[0x0][0x380] ;  /* 0x0000e000ff129b82 */ /* 0x000e620000000a00 */
[----:B0-----:R-:W-:-:S06]  /*3da0*/  @!P0 IMAD.WIDE R20, R27, 0x2, R20 ;  /* 0x000000021b148825 */ /* 0x001fcc00078e0214 */
[----:B------:R-:W3:Y:S01]  /*3db0*/  @!P0 LDG.E.U16.CONSTANT R20, desc[UR8][R20.64] ;  /* 0x0000000814148981 */ /* 0x000ee2000c1e9500 */
[----:B-1----:R-:W-:-:S06]  /*3dc0*/  @!P1 IMAD.WIDE R18, R35, 0x2, R18 ;  /* 0x0000000223129825 */ /* 0x002fcc00078e0212 */
[----:B------:R-:W4:Y:S01]  /*3dd0*/  @!P1 LDG.E.U16.CONSTANT R18, desc[UR8][R18.64] ;  /* 0x0000000812129981 */ /* 0x000f22000c1e9500 */
[----:B--2---:R-:W-:Y:S01]  /*3de0*/  SHF.L.U32 R27, R22, 0x10, RZ ;  /* 0x00000010161b7819 */ /* 0x004fe200000006ff */
[----:B---3--:R-:W-:Y:S01]  /*3df0*/  @!P0 IMAD.U32 R24, R20, 0x10000, RZ ;  /* 0x0001000014188824 */ /* 0x008fe200078e00ff */
[----:B----4-:R-:W-:-:S03]  /*3e00*/  @!P1 SHF.L.U32 R26, R18, 0x10, RZ ;  /* 0x00000010121a9819 */ /* 0x010fc600000006ff */
[C---:B------:R-:W-:Y:S02]  /*3e10*/  @!P0 FMUL R25, R27.reuse, R24 ;  /* 0x000000181b198220 */ /* 0x040fe40000400000 */
[----:B------:R-:W-:Y:S02]  /*3e20*/  @!P1 FMUL R26, R27, R26 ;  /* 0x0000001a1b1a9220 */ /* 0x000fe40000400000 */
[----:B------:R-:W-:Y:S02]  /*3e30*/  @!P0 FADD R4, R4, R25 ;  /* 0x0000001904048221 */ /* 0x000fe40000000000 */
[----:B------:R-:W-:-:S07]  /*3e40*/  @!P1 FADD R5, R5, R26 ;  /* 0x0000001a05059221 */ /* 0x000fce0000000000 */
.L_x_20:
[----:B------:R-:W-:Y:S05]  /*3e50*/  BSYNC.RECONVERGENT B1 ;  /* 0x0000000000017941 */ /* 0x000fea0003800200 */
.L_x_19:
[----:B------:R-:W0:Y:S01]  /*3e60*/  LDC R32, c[0x0][0x3b4] ;  /* 0x0000ed00ff207b82 */ /* 0x000e220000000800 */
[----:B------:R-:W-:-:S04]  /*3e70*/  IADD3 R34, PT, PT, R34, 0x1, RZ ;  /* 0x0000000122227810 */ /* 0x000fc80007ffe0ff */
[----:B0-----:R-:W-:-:S13]  /*3e80*/  ISETP.NE.AND P0, PT, R34, R32, PT ;  /* 0x000000202200720c */ /* 0x001fda0003f05270 */
[----:B------:R-:W-:Y:S05]  /*3e90*/  @P0 BRA `(.L_x_24) ;  /* 0xfffffff000cc0947 */ /* 0x000fea000383ffff */
[----:B------:R-:W0:Y:S01]  /*3ea0*/  LDC R19, c[0x0][0x3a8] ;  /* 0x0000ea00ff137b82 */ /* 0x000e220000000800 */
[----:B------:R-:W-:Y:S02]  /*3eb0*/  IMAD R32, R31, R32, R32 ;  /* 0x000000201f207224 */ /* 0x000fe400078e0220 */
[----:B------:R-:W-:Y:S02]  /*3ec0*/  IMAD.MOV.U32 R33, RZ, RZ, RZ ;  /* 0x000000ffff217224 */ /* 0x000fe400078e00ff */
[----:B0-----:R-:W-:-:S07]  /*3ed0*/  IMAD R34, R30, R19, R19 ;  /* 0x000000131e227224 */ /* 0x001fce00078e0213 */
.L_x_30:
[----:B------:R-:W0:Y:S01]  /*3ee0*/  LDCU UR4, c[0x0][0x3d4] ;  /* 0x00007a80ff0477ac */ /* 0x000e220008000800 */
[----:B------:R-:W-:Y:S01]  /*3ef0*/  BSSY.RECONVERGENT B1, `(.L_x_25) ;  /* 0x00000c6000017945 */ /* 0x000fe20003800200 */
[----:B------:R-:W1:Y:S01]  /*3f00*/  LDCU UR5, c[0x0][0x3a8] ;  /* 0x00007500ff0577ac */ /* 0x000e620008000800 */
[----:B0-----:R-:W-:-:S05]  /*3f10*/  IMAD R35, R33, UR4, R6 ;  /* 0x0000000421237c24 */ /* 0x001fca000f8e0206 */
[----:B-1----:R-:W-:-:S04]  /*3f20*/  ISETP.GE.AND P0, PT, R35, UR5, PT ;  /* 0x0000000523007c0c */ /* 0x002fc8000bf06270 */
[----:B------:R-:W-:-:S13]  /*3f30*/  ISETP.LT.OR P0, PT, R35, RZ, P0 ;  /* 0x000000ff2300720c */ /* 0x000fda0000701670 */
[----:B------:R-:W-:Y:S05]  /*3f40*/  @P0 BRA `(.L_x_26) ;  /* 0x0000000c00000947 */ /* 0x000fea0003800000 */
[----:B------:R-:W0:Y:S01]  /*3f50*/  LDCU UR4, c[0x0][0x3b8] ;  /* 0x00007700ff0477ac */ /* 0x000e220008000800 */
[----:B------:R-:W-:Y:S01]  /*3f60*/  IADD3 R35, PT, PT, R35, R34, RZ ;  /* 0x0000002223237210 */ /* 0x000fe20007ffe0ff */
[----:B------:R-:W-:Y:S01]  /*3f70*/  IMAD.MOV.U32 R28, RZ, RZ, RZ ;  /* 0x000000ffff1c7224 */ /* 0x000fe200078e00ff */
[----:B------:R-:W-:Y:S01]  /*3f80*/  IADD3 R36, PT, PT, R32, R33, RZ ;  /* 0x0000002120247210 */ /* 0x000fe20007ffe0ff */
[----:B0-----:R-:W-:-:S09]  /*3f90*/  UISETP.GE.U32.AND UP0, UPT, UR4, 0x4, UPT ;  /* 0x000000040400788c */ /* 0x001fd2000bf06070 */
[----:B------:R-:W-:Y:S05]  /*3fa0*/  BRA.U !UP0, `(.L_x_27) ;  /* 0x0000000508947547 */ /* 0x000fea000b800000 */
[----:B------:R-:W-:Y:S01]  /*3fb0*/  HFMA2 R40, -RZ, RZ, 0, 0 ;  /* 0x00000000ff287431 */ /* 0x000fe200000001ff */
[----:B------:R-:W0:Y:S01]  /*3fc0*/  LDCU UR5, c[0x0][0x3d8] ;  /* 0x00007b00ff0577ac */ /* 0x000e220008000800 */
[----:B------:R-:W1:Y:S01]  /*3fd0*/  LDCU UR7, c[0x0][0x3ac] ;  /* 0x00007580ff0777ac */ /* 0x000e620008000800 */
[----:B------:R-:W2:Y:S01]  /*3fe0*/  LDCU UR4, c[0x0][0x3b8] ;  /* 0x00007700ff0477ac */ /* 0x000ea20008000800 */
[----:B------:R-:W3:Y:S01]  /*3ff0*/  LDCU UR6, c[0x0][0x3c8] ;  /* 0x00007900ff0677ac */ /* 0x000ee20008000800 */
[----:B------:R-:W-:Y:S02]  /*4000*/  NOP ;  /* 0x0000000000007918 */ /* 0x000fe40000000000 */
.L_x_28:
[----:B0-----:R-:W-:Y:S01]  /*4010*/  IMAD R28, R40, UR5, R7 ;  /* 0x00000005281c7c24 */ /* 0x001fe2000f8e0207 */
[----:B------:R-:W0:Y:S01]  /*4020*/  LDC.64 R26, c[0x0][0x388] ;  /* 0x0000e200ff1a7b82 */ /* 0x000e220000000a00 */
[----:B--2---:R-:W-:-:S03]  /*4030*/  IMAD R23, R36, UR4, R40 ;  /* 0x0000000424177c24 */ /* 0x004fc6000f8e0228 */
[C---:B-1----:R-:W-:Y:S02]  /*4040*/  ISETP.GE.AND P4, PT, R28.reuse, UR7, PT ;  /* 0x000000071c007c0c */ /* 0x042fe4000bf86270 */
[C---:B---3--:R-:W-:Y:S02]  /*4050*/  IADD3 R22, PT, PT, R28.reuse, UR6, RZ ;  /* 0x000000061c167c10 */ /* 0x048fe4000fffe0ff */
[----:B------:R-:W-:Y:S02]  /*4060*/  ISETP.LT.OR P4, PT, R28, RZ, P4 ;  /* 0x000000ff1c00720c */ /* 0x000fe40002781670 */
[----:B------:R-:W-:-:S04]  /*4070*/  ISETP.GE.AND P6, PT, R22, UR7, PT ;  /* 0x0000000716007c0c */ /* 0x000fc8000bfc6270 */
[----:B------:R-:W-:-:S07]  /*4080*/  ISETP.LT.OR P6, PT, R22, RZ, P6 ;  /* 0x000000ff1600720c */ /* 0x000fce00037c1670 */
[----:B------:R-:W1:Y:S01]  /*4090*/  @!P4 LDC.64 R20, c[0x0][0x380] ;  /* 0x0000e000ff14cb82 */ /* 0x000e620000000a00 */
[----:B------:R-:W-:Y:S02]  /*40a0*/  @!P4 IMAD R25, R35, UR7, R28 ;  /* 0x000000072319cc24 */ /* 0x000fe4000f8e021c */
[----:B0-----:R-:W-:-:S04]  /*40b0*/  IMAD.WIDE R26, R23, 0x2, R26 ;  /* 0x00000002171a7825 */ /* 0x001fc800078e021a */
[----:B------:R-:W-:Y:S01]  /*40c0*/  @!P6 IMAD R29, R35, UR7, R22 ;  /* 0x00000007231dec24 */ /* 0x000fe2000f8e0216 */
[----:B------:R-:W0:Y:S01]  /*40d0*/  @!P6 LDC.64 R18, c[0x0][0x380] ;  /* 0x0000e000ff12eb82 */ /* 0x000e220000000a00 */
[----:B------:R-:W2:Y:S01]  /*40e0*/  LDG.E.U16.CONSTANT R24, desc[UR8][R26.64] ;  /* 0x000000081a187981 */ /* 0x000ea2000c1e9500 */
[----:B-1----:R-:W-:-:S06]  /*40f0*/  @!P4 IMAD.WIDE R20, R25, 0x2, R20 ;  /* 0x000000021914c825 */ /* 0x002fcc00078e0214 */
[----:B------:R-:W3:Y:S01]  /*4100*/  @!P4 LDG.E.U16.CONSTANT R20, desc[UR8][R20.64] ;  /* 0x000000081414c981 */ /* 0x000ee2000c1e9500 */
[----:B0-----:R-:W-:-:S06]  /*4110*/  @!P6 IMAD.WIDE R18, R29, 0x2, R18 ;  /* 0x000000021d12e825 */ /* 0x001fcc00078e0212 */
[----:B------:R3:W4:Y:S01]  /*4120*/  @!P6 LDG.E.U16.CONSTANT R19, desc[UR8][R18.64] ;  /* 0x000000081213e981 */ /* 0x000722000c1e9500 */
[----:B------:R-:W-:-:S05]  /*4130*/  VIADD R28, R28, UR5 ;  /* 0x000000051c1c7c36 */ /* 0x000fca0008000000 */
[----:B------:R-:W-:-:S04]  /*4140*/  IADD3 R29, PT, PT, R28, UR6, RZ ;  /* 0x000000061c1d7c10 */ /* 0x000fc8000fffe0ff */
[C---:B------:R-:W-:Y:S02]  /*4150*/  ISETP.GE.AND P1, PT, R29.reuse, UR7, PT ;  /* 0x000000071d007c0c */ /* 0x040fe4000bf26270 */
[C---:B------:R-:W-:Y:S02]  /*4160*/  ISETP.GE.AND P0, PT, R28.reuse, UR7, PT ;  /* 0x000000071c007c0c */ /* 0x040fe4000bf06270 */
[----:B------:R-:W-:Y:S02]  /*4170*/  ISETP.LT.OR P1, PT, R29, RZ, P1 ;  /* 0x000000ff1d00720c */ /* 0x000fe40000f21670 */
[C---:B------:R-:W-:Y:S02]  /*4180*/  ISETP.LT.OR P0, PT, R28.reuse, RZ, P0 ;  /* 0x000000ff1c00720c */ /* 0x040fe40000701670 */
[----:B------:R-:W-:-:S05]  /*4190*/  IADD3 R38, PT, PT, R28, UR5, RZ ;  /* 0x000000051c267c10 */ /* 0x000fca000fffe0ff */
[C---:B------:R-:W-:Y:S01]  /*41a0*/  VIADD R42, R38.reuse, UR6 ;  /* 0x00000006262a7c36 */ /* 0x040fe20008000000 */
[----:B------:R-:W-:-:S05]  /*41b0*/  IADD3 R37, PT, PT, R38, UR5, RZ ;  /* 0x0000000526257c10 */ /* 0x000fca000fffe0ff */
[----:B------:R-:W0:Y:S01]  /*41c0*/  @!P0 LDC.64 R22, c[0x0][0x380] ;  /* 0x0000e000ff168b82 */ /* 0x000e220000000a00 */
[----:B------:R-:W-:Y:S02]  /*41d0*/  ISETP.GE.AND P2, PT, R38, UR7, PT ;  /* 0x0000000726007c0c */ /* 0x000fe4000bf46270 */
[----:B------:R-:W-:Y:S02]  /*41e0*/  ISETP.GE.AND P3, PT, R42, UR7, PT ;  /* 0x000000072a007c0c */ /* 0x000fe4000bf66270 */
[----:B------:R-:W-:Y:S02]  /*41f0*/  IADD3 R44, PT, PT, R37, UR6, RZ ;  /* 0x00000006252c7c10 */ /* 0x000fe4000fffe0ff */
[----:B------:R-:W-:Y:S02]  /*4200*/  ISETP.LT.OR P2, PT, R38, RZ, P2 ;  /* 0x000000ff2600720c */ /* 0x000fe40001741670 */
[----:B------:R-:W-:Y:S01]  /*4210*/  ISETP.LT.OR P3, PT, R42, RZ, P3 ;  /* 0x000000ff2a00720c */ /* 0x000fe20001f61670 */
[----:B------:R-:W-:-:S02]  /*4220*/  @!P1 IMAD R41, R35, UR7, R29 ;  /* 0x0000000723299c24 */ /* 0x000fc4000f8e021d */
[----:B------:R-:W-:-:S04]  /*4230*/  @!P0 IMAD R39, R35, UR7, R28 ;  /* 0x0000000723278c24 */ /* 0x000fc8000f8e021c */
[----:B0-----:R-:W-:-:S06]  /*4240*/  @!P0 IMAD.WIDE R28, R39, 0x2, R22 ;  /* 0x00000002271c8825 */ /* 0x001fcc00078e0216 */
[----:B------:R-:W-:Y:S01]  /*4250*/  @!P3 IMAD R43, R35, UR7, R42 ;  /* 0x00000007232bbc24 */ /* 0x000fe2000f8e022a */
[----:B------:R-:W5:Y:S04]  /*4260*/  @!P0 LDG.E.U16.CONSTANT R28, desc[UR8][R28.64] ;  /* 0x000000081c1c8981 */ /* 0x000f68000c1e9500 */
[----:B------:R-:W5:Y:S01]  /*4270*/  LDG.E.U16.CONSTANT R29, desc[UR8][R26.64+0x4] ;  /* 0x000004081a1d7981 */ /* 0x000f62000c1e9500 */
[----:B--2---:R-:W-:Y:S02]  /*4280*/  SHF.L.U32 R25, R24, 0x10, RZ ;  /* 0x0000001018197819 */ /* 0x004fe400000006ff */
[----:B---3--:R-:W-:Y:S02]  /*4290*/  @!P4 SHF.L.U32 R18, R20, 0x10, RZ ;  /* 0x000000101412c819 */ /* 0x008fe400000006ff */
[----:B------:R-:W0:Y:S01]  /*42a0*/  @!P1 LDC.64 R20, c[0x0][0x380] ;  /* 0x0000e000ff149b82 */ /* 0x000e220000000a00 */
[----:B----4-:R-:W-:-:S02]  /*42b0*/  @!P6 IMAD.U32 R24, R19, 0x10000, RZ ;  /* 0x000100001318e824 */ /* 0x010fc400078e00ff */
[C---:B------:R-:W-:Y:S02]  /*42c0*/  @!P4 FMUL R19, R25.reuse, R18 ;  /* 0x000000121913c220 */ /* 0x040fe40000400000 */
[----:B------:R-:W-:Y:S02]  /*42d0*/  @!P6 FMUL R24, R25, R24 ;  /* 0x000000181918e220 */ /* 0x000fe40000400000 */
[----:B------:R-:W-:Y:S01]  /*42e0*/  @!P4 FADD R4, R4, R19 ;  /* 0x000000130404c221 */ /* 0x000fe20000000000 */
[----:B------:R-:W-:Y:S01]  /*42f0*/  ISETP.GE.AND P4, PT, R37, UR7, PT ;  /* 0x0000000725007c0c */ /* 0x000fe2000bf86270 */
[----:B------:R-:W1:Y:S01]  /*4300*/  @!P3 LDC.64 R18, c[0x0][0x380] ;  /* 0x0000e000ff12bb82 */ /* 0x000e620000000a00 */
[----:B------:R-:W-:Y:S01]  /*4310*/  @!P6 FADD R5, R5, R24 ;  /* 0x000000180505e221 */ /* 0x000fe20000000000 */
[----:B------:R-:W-:Y:S02]  /*4320*/  ISETP.GE.AND P6, PT, R44, UR7, PT ;  /* 0x000000072c007c0c */ /* 0x000fe4000bfc6270 */
[----:B------:R-:W-:-:S02]  /*4330*/  ISETP.LT.OR P4, PT, R37, RZ, P4 ;  /* 0x000000ff2500720c */ /* 0x000fc40002781670 */
[----:B------:R-:W-:Y:S02]  /*4340*/  ISETP.LT.OR P6, PT, R44, RZ, P6 ;  /* 0x000000ff2c00720c */ /* 0x000fe400037c1670 */
[----:B------:R-:W2:Y:S01]  /*4350*/  @!P2 LDC.64 R24, c[0x0][0x380] ;  /* 0x0000e000ff18ab82 */ /* 0x000ea20000000a00 */
[----:B0-----:R-:W-:-:S05]  /*4360*/  @!P1 IMAD.WIDE R20, R41, 0x2, R20 ;  /* 0x0000000229149825 */ /* 0x001fca00078e0214 */
[----:B------:R0:W3:Y:S05]  /*4370*/  @!P1 LDG.E.U16.CONSTANT R39, desc[UR8][R20.64] ;  /* 0x0000000814279981 */ /* 0x0000ea000c1e9500 */
[----:B------:R-:W4:Y:S08]  /*4380*/  @!P6 LDC.64 R22, c[0x0][0x380] ;  /* 0x0000e000ff16eb82 */ /* 0x000f300000000a00 */
[----:B0-----:R-:W0:Y:S01]  /*4390*/  @!P4 LDC.64 R20, c[0x0][0x380] ;  /* 0x0000e000ff14cb82 */ /* 0x001e220000000a00 */
[----:B------:R-:W-:-:S02]  /*43a0*/  @!P2 IMAD R41, R35, UR7, R38 ;  /* 0x000000072329ac24 */ /* 0x000fc4000f8e0226 */
[----:B------:R-:W3:Y:S01]  /*43b0*/  LDG.E.U16.CONSTANT R38, desc[UR8][R26.64+0x2] ;  /* 0x000002081a267981 */ /* 0x000ee2000c1e9500 */
[----:B-1----:R-:W-:-:S04]  /*43c0*/  @!P3 IMAD.WIDE R18, R43, 0x2, R18 ;  /* 0x000000022b12b825 */ /* 0x002fc800078e0212 */
[----:B--2---:R-:W-:Y:S02]  /*43d0*/  @!P2 IMAD.WIDE R24, R41, 0x2, R24 ;  /* 0x000000022918a825 */ /* 0x004fe400078e0218 */
[----:B------:R1:W2:Y:S02]  /*43e0*/  @!P3 LDG.E.U16.CONSTANT R18, desc[UR8][R18.64] ;  /* 0x000000081212b981 */ /* 0x0002a4000c1e9500 */
[C---:B------:R-:W-:Y:S02]  /*43f0*/  @!P4 IMAD R37, R35.reuse, UR7, R37 ;  /* 0x000000072325cc24 */ /* 0x040fe4000f8e0225 */
[----:B------:R-:W-:Y:S01]  /*4400*/  @!P6 IMAD R41, R35, UR7, R44 ;  /* 0x000000072329ec24 */ /* 0x000fe2000f8e022c */
[----:B------:R-:W2:Y:S03]  /*4410*/  @!P2 LDG.E.U16.CONSTANT R24, desc[UR8][R24.64] ;  /* 0x000000081818a981 */ /* 0x000ea6000c1e9500 */
[----:B----4-:R-:W-:-:S04]  /*4420*/  @!P6 IMAD.WIDE R22, R41, 0x2, R22 ;  /* 0x000000022916e825 */ /* 0x010fc800078e0216 */
[----:B0-----:R-:W-:Y:S02]  /*4430*/  @!P4 IMAD.WIDE R20, R37, 0x2, R20 ;  /* 0x000000022514c825 */ /* 0x001fe400078e0214 */
[----:B------:R-:W4:Y:S04]  /*4440*/  @!P6 LDG.E.U16.CONSTANT R22, desc[UR8][R22.64] ;  /* 0x000000081616e981 */ /* 0x000f28000c1e9500 */
[----:B------:R-:W4:Y:S04]  /*4450*/  LDG.E.U16.CONSTANT R37, desc[UR8][R26.64+0x6] ;  /* 0x000006081a257981 */ /* 0x000f28000c1e9500 */
[----:B------:R-:W4:Y:S01]  /*4460*/  @!P4 LDG.E.U16.CONSTANT R20, desc[UR8][R20.64] ;  /* 0x000000081414c981 */ /* 0x000f22000c1e9500 */
[----:B-----5:R-:W-:Y:S01]  /*4470*/  @!P0 SHF.L.U32 R28, R28, 0x10, RZ ;  /* 0x000000101c1c8819 */ /* 0x020fe200000006ff */
[----:B------:R-:W-:-:S02]  /*4480*/  VIADD R40, R40, 0x4 ;  /* 0x0000000428287836 */ /* 0x000fc40000000000 */
[----:B------:R-:W-:Y:S01]  /*4490*/  IMAD.U32 R29, R29, 0x10000, RZ ;  /* 0x000100001d1d7824 */ /* 0x000fe200078e00ff */
[----:B---3--:R-:W-:Y:S01]  /*44a0*/  @!P1 SHF.L.U32 R39, R39, 0x10, RZ ;  /* 0x0000001027279819 */ /* 0x008fe200000006ff */
[----:B------:R-:W-:-:S04]  /*44b0*/  IMAD.U32 R38, R38, 0x10000, RZ ;  /* 0x0001000026267824 */ /* 0x000fc800078e00ff */
[----:B-1----:R-:W-:-:S04]  /*44c0*/  @!P0 FMUL R19, R38, R28 ;  /* 0x0000001c26138220 */ /* 0x002fc80000400000 */
[----:B------:R-:W-:Y:S01]  /*44d0*/  @!P0 FADD R4, R4, R19 ;  /* 0x0000001304048221 */ /* 0x000fe20000000000 */
[----:B------:R-:W-:Y:S01]  /*44e0*/  ISETP.NE.AND P0, PT, R40, R15, PT ;  /* 0x0000000f2800720c */ /* 0x000fe20003f05270 */
[----:B------:R-:W-:Y:S01]  /*44f0*/  @!P1 FMUL R28, R38, R39 ;  /* 0x00000027261c9220 */ /* 0x000fe20000400000 */
[----:B--2---:R-:W-:Y:S02]  /*4500*/  @!P3 SHF.L.U32 R18, R18, 0x10, RZ ;  /* 0x000000101212b819 */ /* 0x004fe400000006ff */
[----:B------:R-:W-:Y:S01]  /*4510*/  @!P2 SHF.L.U32 R24, R24, 0x10, RZ ;  /* 0x000000101818a819 */ /* 0x000fe200000006ff */
[----:B------:R-:W-:Y:S02]  /*4520*/  @!P1 FADD R5, R5, R28 ;  /* 0x0000001c05059221 */ /* 0x000fe40000000000 */
[C---:B------:R-:W-:Y:S02]  /*4530*/  @!P3 FMUL R18, R29.reuse, R18 ;  /* 0x000000121d12b220 */ /* 0x040fe40000400000 */
[----:B------:R-:W-:Y:S01]  /*4540*/  @!P2 FMUL R19, R29, R24 ;  /* 0x000000181d13a220 */ /* 0x000fe20000400000 */
[----:B----4-:R-:W-:Y:S01]  /*4550*/  @!P6 IMAD.U32 R22, R22, 0x10000, RZ ;  /* 0x000100001616e824 */ /* 0x010fe200078e00ff */
[----:B------:R-:W-:-:S02]  /*4560*/  SHF.L.U32 R37, R37, 0x10, RZ ;  /* 0x0000001025257819 */ /* 0x000fc400000006ff */
[----:B------:R-:W-:Y:S01]  /*4570*/  @!P4 SHF.L.U32 R20, R20, 0x10, RZ ;  /* 0x000000101414c819 */ /* 0x000fe200000006ff */
[----:B------:R-:W-:Y:S01]  /*4580*/  @!P2 FADD R4, R4, R19 ;  /* 0x000000130404a221 */ /* 0x000fe20000000000 */
[----:B------:R-:W-:Y:S01]  /*4590*/  @!P3 FADD R5, R5, R18 ;  /* 0x000000120505b221 */ /* 0x000fe20000000000 */
[C---:B------:R-:W-:Y:S02]  /*45a0*/  @!P6 FMUL R22, R37.reuse, R22 ;  /* 0x000000162516e220 */ /* 0x040fe40000400000 */
[----:B------:R-:W-:Y:S02]  /*45b0*/  @!P4 FMUL R19, R37, R20 ;  /* 0x000000142513c220 */ /* 0x000fe40000400000 */
[----:B------:R-:W-:Y:S02]  /*45c0*/  @!P6 FADD R5, R5, R22 ;  /* 0x000000160505e221 */ /* 0x000fe40000000000 */
[----:B------:R-:W-:Y:S01]  /*45d0*/  @!P4 FADD R4, R4, R19 ;  /* 0x000000130404c221 */ /* 0x000fe20000000000 */
[----:B------:R-:W-:Y:S06]  /*45e0*/  @P0 BRA `(.L_x_28) ;  /* 0xfffffff800880947 */ /* 0x000fec000383ffff */
[----:B------:R-:W-:-:S07]  /*45f0*/  MOV R28, R15 ;  /* 0x0000000f001c7202 */ /* 0x000fce0000000f00 */
.L_x_27:
        /* <DEDUP_REMOVED lines=11> */
[C---:B------:R-:W-:Y:S01]  /*46b0*/  VIADD R40, R42.reuse, UR5 ;  /* 0x000000052a287c36 */ /* 0x040fe20008000000 */
[C---:B--2---:R-:W-:Y:S01]  /*46c0*/  IADD3 R44, PT, PT, R42.reuse, UR6, RZ ;  /* 0x000000062a2c7c10 */ /* 0x044fe2000fffe0ff */
        /* <DEDUP_REMOVED lines=20> */
[----:B-1----:R-:W-:-:S03]  /*4810*/  @!P0 IMAD.WIDE R24, R37, 0x2, R24 ;  /* 0x0000000225188825 */ /* 0x002fc600078e0218 */
[----:B------:R-:W5:Y:S01]  /*4820*/  LDG.E.U16.CONSTANT R38, desc[UR8][R26.64+0x2] ;  /* 0x000002081a267981 */ /* 0x000f62000c1e9500 */
[----:B------:R-:W-:-:S03]  /*4830*/  @!P2 IMAD R37, R35, UR7, R40 ;  /* 0x000000072325ac24 */ /* 0x000fc6000f8e0228 */
[----:B------:R-:W5:Y:S01]  /*4840*/  @!P0 LDG.E.U16.CONSTANT R24, desc[UR8][R24.64] ;  /* 0x0000000818188981 */ /* 0x000f62000c1e9500 */
[----:B---3--:R-:W-:-:S06]  /*4850*/  @!P4 IMAD.WIDE R18, R39, 0x2, R18 ;  /* 0x000000022712c825 */ /* 0x008fcc00078e0212 */
[----:B------:R-:W3:Y:S01]  /*4860*/  @!P4 LDG.E.U16.CONSTANT R18, desc[UR8][R18.64] ;  /* 0x000000081212c981 */ /* 0x000ee2000c1e9500 */
[----:B----4-:R-:W-:-:S06]  /*4870*/  @!P2 IMAD.WIDE R20, R37, 0x2, R20 ;  /* 0x000000022514a825 */ /* 0x010fcc00078e0214 */
[----:B------:R-:W4:Y:S01]  /*4880*/  @!P2 LDG.E.U16.CONSTANT R20, desc[UR8][R20.64] ;  /* 0x000000081414a981 */ /* 0x000f22000c1e9500 */
[----:B------:R-:W-:Y:S02]  /*4890*/  IADD3 R28, PT, PT, R28, 0x2, RZ ;  /* 0x000000021c1c7810 */ /* 0x000fe40007ffe0ff */
[----:B--2---:R-:W-:Y:S02]  /*48a0*/  SHF.L.U32 R40, R29, 0x10, RZ ;  /* 0x000000101d287819 */ /* 0x004fe400000006ff */
[----:B-----5:R-:W-:Y:S02]  /*48b0*/  @!P1 SHF.L.U32 R37, R22, 0x10, RZ ;  /* 0x0000001016259819 */ /* 0x020fe400000006ff */
[----:B------:R-:W-:Y:S01]  /*48c0*/  SHF.L.U32 R38, R38, 0x10, RZ ;  /* 0x0000001026267819 */ /* 0x000fe200000006ff */
[----:B------:R-:W-:Y:S02]  /*48d0*/  @!P0 IMAD.U32 R29, R24, 0x10000, RZ ;  /* 0x00010000181d8824 */ /* 0x000fe400078e00ff */
[----:B------:R-:W-:-:S02]  /*48e0*/  @!P1 FMUL R22, R40, R37 ;  /* 0x0000002528169220 */ /* 0x000fc40000400000 */
[----:B------:R-:W-:Y:S01]  /*48f0*/  @!P0 FMUL R29, R40, R29 ;  /* 0x0000001d281d8220 */ /* 0x000fe20000400000 */
[----:B---3--:R-:W-:-:S03]  /*4900*/  @!P4 SHF.L.U32 R23, R18, 0x10, RZ ;  /* 0x000000101217c819 */ /* 0x008fc600000006ff */
[----:B------:R-:W-:Y:S01]  /*4910*/  @!P0 FADD R4, R4, R29 ;  /* 0x0000001d04048221 */ /* 0x000fe20000000000 */
[----:B------:R-:W-:Y:S01]  /*4920*/  @!P1 FADD R5, R5, R22 ;  /* 0x0000001605059221 */ /* 0x000fe20000000000 */
[----:B----4-:R-:W-:Y:S02]  /*4930*/  @!P2 IMAD.U32 R24, R20, 0x10000, RZ ;  /* 0x000100001418a824 */ /* 0x010fe400078e00ff */
[C---:B------:R-:W-:Y:S02]  /*4940*/  @!P4 FMUL R18, R38.reuse, R23 ;  /* 0x000000172612c220 */ /* 0x040fe40000400000 */
[----:B------:R-:W-:Y:S02]  /*4950*/  @!P2 FMUL R21, R38, R24 ;  /* 0x000000182615a220 */ /* 0x000fe40000400000 */
[----:B------:R-:W-:Y:S02]  /*4960*/  @!P4 FADD R5, R5, R18 ;  /* 0x000000120505c221 */ /* 0x000fe40000000000 */
[----:B------:R-:W-:-:S07]  /*4970*/  @!P2 FADD R4, R4, R21 ;  /* 0x000000150404a221 */ /* 0x000fce0000000000 */
.L_x_29:
[----:B------:R-:W-:Y:S05]  /*4980*/  @!P3 BRA `(.L_x_26) ;  /* 0x000000000070b947 */ /* 0x000fea0003800000 */
[----:B------:R-:W0:Y:S01]  /*4990*/  LDCU UR5, c[0x0][0x3d8] ;  /* 0x00007b00ff0577ac */ /* 0x000e220008000800 */
[----:B------:R-:W1:Y:S01]  /*49a0*/  LDC.64 R22, c[0x0][0x388] ;  /* 0x0000e200ff167b82 */ /* 0x000e620000000a00 */
[----:B------:R-:W-:Y:S01]  /*49b0*/  IMAD R25, R36, UR4, R28 ;  /* 0x0000000424197c24 */ /* 0x000fe2000f8e021c */
[----:B------:R-:W2:Y:S01]  /*49c0*/  LDCU UR6, c[0x0][0x3c8] ;  /* 0x00007900ff0677ac */ /* 0x000ea20008000800 */
[----:B------:R-:W3:Y:S01]  /*49d0*/  LDCU UR7, c[0x0][0x3ac] ;  /* 0x00007580ff0777ac */ /* 0x000ee20008000800 */
[----:B0-----:R-:W-:-:S04]  /*49e0*/  IMAD R24, R28, UR5, R7 ;  /* 0x000000051c187c24 */ /* 0x001fc8000f8e0207 */
[C---:B--2---:R-:W-:Y:S02]  /*49f0*/  VIADD R26, R24.reuse, UR6 ;  /* 0x00000006181a7c36 */ /* 0x044fe40008000000 */
        /* <DEDUP_REMOVED lines=14> */
[----:B--2---:R-:W-:Y:S02]  /*4ae0*/  SHF.L.U32 R27, R22, 0x10, RZ ;  /* 0x00000010161b7819 */ /* 0x004fe400000006ff */
[----:B---3--:R-:W-:Y:S01]  /*4af0*/  @!P0 SHF.L.U32 R24, R20, 0x10, RZ ;  /* 0x0000001014188819 */ /* 0x008fe200000006ff */
[----:B----4-:R-:W-:-:S04]  /*4b00*/  @!P1 IMAD.U32 R26, R18, 0x10000, RZ ;  /* 0x00010000121a9824 */ /* 0x010fc800078e00ff */
[C---:B------:R-:W-:Y:S01]  /*4b10*/  @!P0 FMUL R25, R27.reuse, R24 ;  /* 0x000000181b198220 */ /* 0x040fe20000400000 */
[----:B------:R-:W-:-:S03]  /*4b20*/  @!P1 FMUL R26, R27, R26 ;  /* 0x0000001a1b1a9220 */ /* 0x000fc60000400000 */
[----:B------:R-:W-:Y:S01]  /*4b30*/  @!P0 FADD R4, R4, R25 ;  /* 0x0000001904048221 */ /* 0x000fe20000000000 */
[----:B------:R-:W-:-:S07]  /*4b40*/  @!P1 FADD R5, R5, R26 ;  /* 0x0000001a05059221 */ /* 0x000fce0000000000 */
.L_x_26:
[----:B------:R-:W-:Y:S05]  /*4b50*/  BSYNC.RECONVERGENT B1 ;  /* 0x0000000000017941 */ /* 0x000fea0003800200 */
.L_x_25:
[----:B------:R-:W0:Y:S01]  /*4b60*/  LDCU UR4, c[0x0][0x3b4] ;  /* 0x00007680ff0477ac */ /* 0x000e220008000800 */
[----:B------:R-:W-:-:S04]  /*4b70*/  IADD3 R33, PT, PT, R33, 0x1, RZ ;  /* 0x0000000121217810 */ /* 0x000fc80007ffe0ff */
[----:B0-----:R-:W-:-:S13]  /*4b80*/  ISETP.NE.AND P0, PT, R33, UR4, PT ;  /* 0x0000000421007c0c */ /* 0x001fda000bf05270 */
[----:B------:R-:W-:Y:S05]  /*4b90*/  @P0 BRA `(.L_x_30) ;  /* 0xfffffff000d00947 */ /* 0x000fea000383ffff */
[----:B------:R-:W-:Y:S01]  /*4ba0*/  HFMA2 R34, -RZ, RZ, 0, 0 ;  /* 0x00000000ff227431 */ /* 0x000fe200000001ff */
[----:B------:R-:W-:Y:S01]  /*4bb0*/  IADD3 R32, PT, PT, R30, 0x2, RZ ;  /* 0x000000021e207810 */ /* 0x000fe20007ffe0ff */
[----:B------:R-:W-:-:S07]  /*4bc0*/  VIADD R33, R31, 0x2 ;  /* 0x000000021f217836 */ /* 0x000fce0000000000 */
.L_x_36:
        /* <DEDUP_REMOVED lines=20> */
.L_x_34:
        /* <DEDUP_REMOVED lines=19> */
[----:B------:R-:W-:-:S04]  /*4e40*/  IADD3 R29, PT, PT, R28, UR6, RZ ;  /* 0x000000061c1d7c10 */ /* 0x000fc8000fffe0ff */
[C---:B------:R-:W-:Y:S02]  /*4e50*/  ISETP.GE.AND P1, PT, R29.reuse, UR7, PT ;  /* 0x000000071d007c0c */ /* 0x040fe4000bf26270 */
[C---:B------:R-:W-:Y:S02]  /*4e60*/  ISETP.GE.AND P0, PT, R28.reuse, UR7, PT ;  /* 0x000000071c007c0c */ /* 0x040fe4000bf06270 */
[----:B------:R-:W-:Y:S02]  /*4e70*/  ISETP.LT.OR P1, PT, R29, RZ, P1 ;  /* 0x000000ff1d00720c */ /* 0x000fe40000f21670 */
[C---:B------:R-:W-:Y:S02]  /*4e80*/  ISETP.LT.OR P0, PT, R28.reuse, RZ, P0 ;  /* 0x000000ff1c00720c */ /* 0x040fe40000701670 */
[----:B------:R-:W-:-:S05]  /*4e90*/  IADD3 R38, PT, PT, R28, UR5, RZ ;  /* 0x000000051c267c10 */ /* 0x000fca000fffe0ff */
[C---:B------:R-:W-:Y:S02]  /*4ea0*/  VIADD R42, R38.reuse, UR6 ;  /* 0x00000006262a7c36 */ /* 0x040fe40008000000 */
[----:B------:R-:W-:-:S04]  /*4eb0*/  VIADD R37, R38, UR5 ;  /* 0x0000000526257c36 */ /* 0x000fc80008000000 */
        /* <DEDUP_REMOVED lines=8> */
[----:B0-----:R-:W-:-:S04]  /*4f40*/  @!P0 IMAD.WIDE R26, R39, 0x2, R26 ;  /* 0x00000002271a8825 */ /* 0x001fc800078e021a */
[C---:B------:R-:W-:Y:S02]  /*4f50*/  @!P2 IMAD R41, R35.reuse, UR7, R38 ;  /* 0x000000072329ac24 */ /* 0x040fe4000f8e0226 */
[----:B------:R-:W5:Y:S01]  /*4f60*/  @!P0 LDG.E.U16.CONSTANT R26, desc[UR8][R26.64] ;  /* 0x000000081a1a8981 */ /* 0x000f62000c1e9500 */
[----:B------:R-:W-:-:S03]  /*4f70*/  @!P3 IMAD R43, R35, UR7, R42 ;  /* 0x00000007232bbc24 */ /* 0x000fc6000f8e022a */
[----:B------:R-:W5:Y:S04]  /*4f80*/  LDG.E.U16.CONSTANT R38, desc[UR8][R20.64+0x2] ;  /* 0x0000020814267981 */ /* 0x000f68000c1e9500 */
[----:B------:R-:W5:Y:S01]  /*4f90*/  LDG.E.U16.CONSTANT R27, desc[UR8][R20.64+0x4] ;  /* 0x00000408141b7981 */ /* 0x000f62000c1e9500 */
[----:B--2---:R-:W-:Y:S02]  /*4fa0*/  SHF.L.U32 R23, R24, 0x10, RZ ;  /* 0x0000001018177819 */ /* 0x004fe400000006ff */
[----:B------:R-:W0:Y:S01]  /*4fb0*/  @!P1 LDC.64 R24, c[0x0][0x380] ;  /* 0x0000e000ff189b82 */ /* 0x000e220000000a00 */
[----:B---3--:R-:W-:Y:S02]  /*4fc0*/  @!P4 SHF.L.U32 R22, R22, 0x10, RZ ;  /* 0x000000101616c819 */ /* 0x008fe400000006ff */
[----:B----4-:R-:W-:-:S03]  /*4fd0*/  @!P6 SHF.L.U32 R18, R18, 0x10, RZ ;  /* 0x000000101212e819 */ /* 0x010fc600000006ff */
[C---:B------:R-:W-:Y:S02]  /*4fe0*/  @!P4 FMUL R19, R23.reuse, R22 ;  /* 0x000000161713c220 */ /* 0x040fe40000400000 */
[----:B------:R-:W-:Y:S02]  /*4ff0*/  @!P6 FMUL R18, R23, R18 ;  /* 0x000000121712e220 */ /* 0x000fe40000400000 */
[----:B------:R-:W-:Y:S01]  /*5000*/  @!P4 FADD R4, R4, R19 ;  /* 0x000000130404c221 */ /* 0x000fe20000000000 */
[----:B------:R-:W-:Y:S01]  /*5010*/  ISETP.GE.AND P4, PT, R37, UR7, PT ;  /* 0x0000000725007c0c */ /* 0x000fe2000bf86270 */
[----:B0-----:R-:W-:-:S04]  /*5020*/  @!P1 IMAD.WIDE R24, R29, 0x2, R24 ;  /* 0x000000021d189825 */ /* 0x001fc800078e0218 */
[----:B------:R-:W-:Y:S01]  /*5030*/  @!P6 FADD R5, R5, R18 ;  /* 0x000000120505e221 */ /* 0x000fe20000000000 */
[C---:B------:R-:W-:Y:S01]  /*5040*/  ISETP.GE.AND P6, PT, R44.reuse, UR7, PT ;  /* 0x000000072c007c0c */ /* 0x040fe2000bfc6270 */
[----:B------:R-:W0:Y:S01]  /*5050*/  @!P2 LDC.64 R18, c[0x0][0x380] ;  /* 0x0000e000ff12ab82 */ /* 0x000e220000000a00 */
[----:B------:R-:W-:Y:S01]  /*5060*/  ISETP.LT.OR P4, PT, R37, RZ, P4 ;  /* 0x000000ff2500720c */ /* 0x000fe20002781670 */
[----:B------:R1:W2:Y:S01]  /*5070*/  @!P1 LDG.E.U16.CONSTANT R39, desc[UR8][R24.64] ;  /* 0x0000000818279981 */ /* 0x0002a2000c1e9500 */
[----:B------:R-:W-:-:S05]  /*5080*/  ISETP.LT.OR P6, PT, R44, RZ, P6 ;  /* 0x000000ff2c00720c */ /* 0x000fca00037c1670 */
[----:B------:R-:W3:Y:S08]  /*5090*/  @!P3 LDC.64 R22, c[0x0][0x380] ;  /* 0x0000e000ff16bb82 */ /* 0x000ef00000000a00 */
[----:B-1----:R-:W1:Y:S08]  /*50a0*/  @!P4 LDC.64 R24, c[0x0][0x380] ;  /* 0x0000e000ff18cb82 */ /* 0x002e700000000a00 */
[----:B------:R-:W4:Y:S01]  /*50b0*/  @!P6 LDC.64 R28, c[0x0][0x380] ;  /* 0x0000e000ff1ceb82 */ /* 0x000f220000000a00 */
[----:B0-----:R-:W-:-:S04]  /*50c0*/  @!P2 IMAD.WIDE R18, R41, 0x2, R18 ;  /* 0x000000022912a825 */ /* 0x001fc800078e0212 */
[C---:B------:R-:W-:Y:S02]  /*50d0*/  @!P4 IMAD R37, R35.reuse, UR7, R37 ;  /* 0x000000072325cc24 */ /* 0x040fe4000f8e0225 */
[----:B------:R-:W-:Y:S01]  /*50e0*/  @!P6 IMAD R41, R35, UR7, R44 ;  /* 0x000000072329ec24 */ /* 0x000fe2000f8e022c */
[----:B------:R0:W2:Y:S01]  /*50f0*/  @!P2 LDG.E.U16.CONSTANT R18, desc[UR8][R18.64] ;  /* 0x000000081212a981 */ /* 0x0000a2000c1e9500 */
[----:B---3--:R-:W-:-:S06]  /*5100*/  @!P3 IMAD.WIDE R22, R43, 0x2, R22 ;  /* 0x000000022b16b825 */ /* 0x008fcc00078e0216 */
[----:B------:R-:W3:Y:S01]  /*5110*/  @!P3 LDG.E.U16.CONSTANT R22, desc[UR8][R22.64] ;  /* 0x000000081616b981 */ /* 0x000ee2000c1e9500 */
[----:B-1----:R-:W-:-:S03]  /*5120*/  @!P4 IMAD.WIDE R24, R37, 0x2, R24 ;  /* 0x000000022518c825 */ /* 0x002fc600078e0218 */
[----:B------:R-:W3:Y:S04]  /*5130*/  LDG.E.U16.CONSTANT R37, desc[UR8][R20.64+0x6] ;  /* 0x0000060814257981 */ /* 0x000ee8000c1e9500 */
[----:B------:R-:W3:Y:S01]  /*5140*/  @!P4 LDG.E.U16.CONSTANT R24, desc[UR8][R24.64] ;  /* 0x000000081818c981 */ /* 0x000ee2000c1e9500 */
[----:B----4-:R-:W-:-:S06]  /*5150*/  @!P6 IMAD.WIDE R28, R41, 0x2, R28 ;  /* 0x00000002291ce825 */ /* 0x010fcc00078e021c */
[----:B------:R-:W4:Y:S01]  /*5160*/  @!P6 LDG.E.U16.CONSTANT R28, desc[UR8][R28.64] ;  /* 0x000000081c1ce981 */ /* 0x000f22000c1e9500 */
[----:B-----5:R-:W-:Y:S02]  /*5170*/  SHF.L.U32 R38, R38, 0x10, RZ ;  /* 0x0000001026267819 */ /* 0x020fe400000006ff */
[----:B------:R-:W-:Y:S01]  /*5180*/  @!P0 SHF.L.U32 R26, R26, 0x10, RZ ;  /* 0x000000101a1a8819 */ /* 0x000fe200000006ff */
[----:B------:R-:W-:-:S04]  /*5190*/  VIADD R40, R40, 0x4 ;  /* 0x0000000428287836 */ /* 0x000fc80000000000 */
[----:B0-----:R-:W-:Y:S01]  /*51a0*/  @!P0 FMUL R19, R38, R26 ;  /* 0x0000001a26138220 */ /* 0x001fe20000400000 */
[----:B------:R-:W-:-:S03]  /*51b0*/  SHF.L.U32 R27, R27, 0x10, RZ ;  /* 0x000000101b1b7819 */ /* 0x000fc600000006ff */
[----:B------:R-:W-:Y:S01]  /*51c0*/  @!P0 FADD R4, R4, R19 ;  /* 0x0000001304048221 */ /* 0x000fe20000000000 */
[----:B------:R-:W-:Y:S01]  /*51d0*/  ISETP.NE.AND P0, PT, R40, R15, PT ;  /* 0x0000000f2800720c */ /* 0x000fe20003f05270 */
[----:B--2---:R-:W-:-:S04]  /*51e0*/  @!P1 IMAD.U32 R39, R39, 0x10000, RZ ;  /* 0x0001000027279824 */ /* 0x004fc800078e00ff */
[----:B------:R-:W-:-:S04]  /*51f0*/  @!P1 FMUL R26, R38, R39 ;  /* 0x00000027261a9220 */ /* 0x000fc80000400000 */
[----:B------:R-:W-:Y:S01]  /*5200*/  @!P1 FADD R5, R5, R26 ;  /* 0x0000001a05059221 */ /* 0x000fe20000000000 */
[----:B------:R-:W-:Y:S02]  /*5210*/  @!P2 SHF.L.U32 R18, R18, 0x10, RZ ;  /* 0x000000101212a819 */ /* 0x000fe400000006ff */
[----:B---3--:R-:W-:-:S03]  /*5220*/  @!P3 SHF.L.U32 R22, R22, 0x10, RZ ;  /* 0x000000101616b819 */ /* 0x008fc600000006ff */
[----:B------:R-:W-:Y:S01]  /*5230*/  @!P2 FMUL R19, R27, R18 ;  /* 0x000000121b13a220 */ /* 0x000fe20000400000 */
[----:B------:R-:W-:Y:S01]  /*5240*/  SHF.L.U32 R37, R37, 0x10, RZ ;  /* 0x0000001025257819 */ /* 0x000fe200000006ff */
        /* <DEDUP_REMOVED lines=8> */
[----:B------:R-:W-:Y:S01]  /*52d0*/  @!P6 FADD R5, R5, R28 ;  /* 0x0000001c0505e221 */ /* 0x000fe20000000000 */
[----:B------:R-:W-:Y:S06]  /*52e0*/  @P0 BRA `(.L_x_34) ;  /* 0xfffffff800880947 */ /* 0x000fec000383ffff */
[----:B------:R-:W-:-:S07]  /*52f0*/  IMAD.MOV.U32 R28, RZ, RZ, R15 ;  /* 0x000000ffff1c7224 */ /* 0x000fce00078e000f */
.L_x_33:
        /* <DEDUP_REMOVED lines=10> */
[----:B0-----:R-:W-:-:S05]  /*53a0*/  IMAD R42, R28, UR5, R7 ;  /* 0x000000051c2a7c24 */ /* 0x001fca000f8e0207 */
[C---:B--2---:R-:W-:Y:S02]  /*53b0*/  IADD3 R44, PT, PT, R42.reuse, UR6, RZ ;  /* 0x000000062a2c7c10 */ /* 0x044fe4000fffe0ff */
[----:B------:R-:W-:Y:S01]  /*53c0*/  IADD3 R40, PT, PT, R42, UR5, RZ ;  /* 0x000000052a287c10 */ /* 0x000fe2000fffe0ff */
[----:B-1----:R-:W-:Y:S01]  /*53d0*/  IMAD.WIDE R26, R29, 0x2, R26 ;  /* 0x000000021d1a7825 */ /* 0x002fe200078e021a */
[----:B---3--:R-:W-:Y:S02]  /*53e0*/  ISETP.GE.AND P1, PT, R44, UR7, PT ;  /* 0x000000072c007c0c */ /* 0x008fe4000bf26270 */
[----:B------:R-:W-:Y:S02]  /*53f0*/  ISETP.GE.AND P0, PT, R42, UR7, PT ;  /* 0x000000072a007c0c */ /* 0x000fe4000bf06270 */
[----:B------:R-:W-:Y:S01]  /*5400*/  IADD3 R38, PT, PT, R40, UR6, RZ ;  /* 0x0000000628267c10 */ /* 0x000fe2000fffe0ff */
[----:B------:R-:W2:Y:S01]  /*5410*/  LDG.E.U16.CONSTANT R29, desc[UR8][R26.64] ;  /* 0x000000081a1d7981 */ /* 0x000ea2000c1e9500 */
[----:B------:R-:W-:-:S02]  /*5420*/  ISETP.LT.OR P1, PT, R44, RZ, P1 ;  /* 0x000000ff2c00720c */ /* 0x000fc40000f21670 */
[----:B------:R-:W-:Y:S02]  /*5430*/  ISETP.LT.OR P0, PT, R42, RZ, P0 ;  /* 0x000000ff2a00720c */ /* 0x000fe40000701670 */
        /* <DEDUP_REMOVED lines=21> */
[----:B------:R-:W-:Y:S01]  /*5590*/  IADD3 R28, PT, PT, R28, 0x2, RZ ;  /* 0x000000021c1c7810 */ /* 0x000fe20007ffe0ff */
[----:B--2---:R-:W-:Y:S01]  /*55a0*/  IMAD.U32 R40, R29, 0x10000, RZ ;  /* 0x000100001d287824 */ /* 0x004fe200078e00ff */
[----:B-----5:R-:W-:Y:S02]  /*55b0*/  @!P1 SHF.L.U32 R37, R22, 0x10, RZ ;  /* 0x0000001016259819 */ /* 0x020fe400000006ff */
[----:B------:R-:W-:Y:S02]  /*55c0*/  SHF.L.U32 R38, R38, 0x10, RZ ;  /* 0x0000001026267819 */ /* 0x000fe400000006ff */
[----:B------:R-:W-:Y:S01]  /*55d0*/  @!P0 SHF.L.U32 R29, R24, 0x10, RZ ;  /* 0x00000010181d8819 */ /* 0x000fe200000006ff */
[----:B------:R-:W-:-:S04]  /*55e0*/  @!P1 FMUL R22, R40, R37 ;  /* 0x0000002528169220 */ /* 0x000fc80000400000 */
[----:B------:R-:W-:Y:S01]  /*55f0*/  @!P0 FMUL R29, R40, R29 ;  /* 0x0000001d281d8220 */ /* 0x000fe20000400000 */
[----:B---3--:R-:W-:Y:S01]  /*5600*/  @!P4 SHF.L.U32 R23, R18, 0x10, RZ ;  /* 0x000000101217c819 */ /* 0x008fe200000006ff */
[----:B------:R-:W-:Y:S02]  /*5610*/  @!P1 FADD R5, R5, R22 ;  /* 0x0000001605059221 */ /* 0x000fe40000000000 */
[----:B------:R-:W-:Y:S01]  /*5620*/  @!P0 FADD R4, R4, R29 ;  /* 0x0000001d04048221 */ /* 0x000fe20000000000 */
[----:B----4-:R-:W-:Y:S02]  /*5630*/  @!P2 IMAD.U32 R24, R20, 0x10000, RZ ;  /* 0x000100001418a824 */ /* 0x010fe400078e00ff */
[C---:B------:R-:W-:Y:S02]  /*5640*/  @!P4 FMUL R18, R38.reuse, R23 ;  /* 0x000000172612c220 */ /* 0x040fe40000400000 */
[----:B------:R-:W-:Y:S02]  /*5650*/  @!P2 FMUL R21, R38, R24 ;  /* 0x000000182615a220 */ /* 0x000fe40000400000 */
[----:B------:R-:W-:-:S02]  /*5660*/  @!P4 FADD R5, R5, R18 ;  /* 0x000000120505c221 */ /* 0x000fc40000000000 */
[----:B------:R-:W-:-:S07]  /*5670*/  @!P2 FADD R4, R4, R21 ;  /* 0x000000150404a221 */ /* 0x000fce0000000000 */
.L_x_35:
        /* <DEDUP_REMOVED lines=22> */
[----:B--2---:R-:W-:Y:S01]  /*57e0*/  IMAD.U32 R27, R22, 0x10000, RZ ;  /* 0x00010000161b7824 */ /* 0x004fe200078e00ff */
[----:B---3--:R-:W-:Y:S02]  /*57f0*/  @!P0 SHF.L.U32 R24, R20, 0x10, RZ ;  /* 0x0000001014188819 */ /* 0x008fe400000006ff */
[----:B----4-:R-:W-:-:S03]  /*5800*/  @!P1 SHF.L.U32 R26, R18, 0x10, RZ ;  /* 0x00000010121a9819 */ /* 0x010fc600000006ff */
[C---:B------:R-:W-:Y:S02]  /*5810*/  @!P0 FMUL R25, R27.reuse, R24 ;  /* 0x000000181b198220 */ /* 0x040fe40000400000 */
[----:B------:R-:W-:Y:S02]  /*5820*/  @!P1 FMUL R26, R27, R26 ;  /* 0x0000001a1b1a9220 */ /* 0x000fe40000400000 */
[----:B------:R-:W-:Y:S02]  /*5830*/  @!P0 FADD R4, R4, R25 ;  /* 0x0000001904048221 */ /* 0x000fe40000000000 */
[----:B------:R-:W-:-:S07]  /*5840*/  @!P1 FADD R5, R5, R26 ;  /* 0x0000001a05059221 */ /* 0x000fce0000000000 */
.L_x_32:
[----:B------:R-:W-:Y:S05]  /*5850*/  BSYNC.RECONVERGENT B1 ;  /* 0x0000000000017941 */ /* 0x000fea0003800200 */
.L_x_31:
[----:B------:R-:W0:Y:S01]  /*5860*/  LDCU UR4, c[0x0][0x3b4] ;  /* 0x00007680ff0477ac */ /* 0x000e220008000800 */
[----:B------:R-:W-:-:S04]  /*5870*/  IADD3 R34, PT, PT, R34, 0x1, RZ ;  /* 0x0000000122227810 */ /* 0x000fc80007ffe0ff */
[----:B0-----:R-:W-:-:S13]  /*5880*/  ISETP.NE.AND P0, PT, R34, UR4, PT ;  /* 0x0000000422007c0c */ /* 0x001fda000bf05270 */
[----:B------:R-:W-:Y:S05]  /*5890*/  @P0 BRA `(.L_x_36) ;  /* 0xfffffff000cc0947 */ /* 0x000fea000383ffff */
[----:B------:R-:W-:Y:S01]  /*58a0*/  VIADD R32, R30, 0x3 ;  /* 0x000000031e207836 */ /* 0x000fe20000000000 */
[----:B------:R-:W-:Y:S02]  /*58b0*/  IADD3 R33, PT, PT, R31, 0x3, RZ ;  /* 0x000000031f217810 */ /* 0x000fe40007ffe0ff */
[----:B------:R-:W-:-:S07]  /*58c0*/  MOV R34, RZ ;  /* 0x000000ff00227202 */ /* 0x000fce0000000f00 */
.L_x_42:
        /* <DEDUP_REMOVED lines=8> */
[----:B------:R-:W-:Y:S02]  /*5950*/  HFMA2 R28, -RZ, RZ, 0, 0 ;  /* 0x00000000ff1c7431 */ /* 0x000fe400000001ff */
[----:B------:R-:W-:Y:S01]  /*5960*/  IMAD R35, R32, R18, R35 ;  /* 0x0000001220237224 */ /* 0x000fe200078e0223 */
[----:B------:R-:W1:Y:S01]  /*5970*/  LDCU UR5, c[0x0][0x3b4] ;  /* 0x00007680ff0577ac */ /* 0x000e620008000800 */
[----:B0-----:R-:W-:Y:S01]  /*5980*/  UISETP.GE.U32.AND UP0, UPT, UR4, 0x4, UPT ;  /* 0x000000040400788c */ /* 0x001fe2000bf06070 */
[----:B-1----:R-:W-:-:S08]  /*5990*/  IMAD R36, R33, UR5, R34 ;  /* 0x0000000521247c24 */ /* 0x002fd0000f8e0222 */
[----:B------:R-:W-:Y:S05]  /*59a0*/  BRA.U !UP0, `(.L_x_39) ;  /* 0x0000000508947547 */ /* 0x000fea000b800000 */
[----:B------:R-:W-:Y:S01]  /*59b0*/  IMAD.MOV.U32 R38, RZ, RZ, RZ ;  /* 0x000000ffff267224 */ /* 0x000fe200078e00ff */
[----:B------:R-:W0:Y:S01]  /*59c0*/  LDCU UR5, c[0x0][0x3d8] ;  /* 0x00007b00ff0577ac */ /* 0x000e220008000800 */
[----:B------:R-:W1:Y:S01]  /*59d0*/  LDCU UR7, c[0x0][0x3ac] ;  /* 0x00007580ff0777ac */ /* 0x000e620008000800 */
[----:B------:R-:W2:Y:S01]  /*59e0*/  LDCU UR4, c[0x0][0x3b8] ;  /* 0x00007700ff0477ac */ /* 0x000ea20008000800 */
[----:B------:R-:W3:Y:S01]  /*59f0*/  LDCU UR6, c[0x0][0x3c8] ;  /* 0x00007900ff0677ac */ /* 0x000ee20008000800 */
[----:B------:R-:W-:Y:S02]  /*5a00*/  NOP ;  /* 0x0000000000007918 */ /* 0x000fe40000000000 */
.L_x_40:
[----:B0-----:R-:W-:Y:S01]  /*5a10*/  IMAD R26, R38, UR5, R7 ;  /* 0x00000005261a7c24 */ /* 0x001fe2000f8e0207 */
[----:B------:R-:W0:Y:S01]  /*5a20*/  LDC.64 R18, c[0x0][0x388] ;  /* 0x0000e200ff127b82 */ /* 0x000e220000000a00 */
[----:B--2---:R-:W-:-:S03]  /*5a30*/  IMAD R25, R36, UR4, R38 ;  /* 0x0000000424197c24 */ /* 0x004fc6000f8e0226 */
[C---:B---3--:R-:W-:Y:S02]  /*5a40*/  IADD3 R24, PT, PT, R26.reuse, UR6, RZ ;  /* 0x000000061a187c10 */ /* 0x048fe4000fffe0ff */
[----:B-1----:R-:W-:Y:S02]  /*5a50*/  ISETP.GE.AND P4, PT, R26, UR7, PT ;  /* 0x000000071a007c0c */ /* 0x002fe4000bf86270 */
        /* <DEDUP_REMOVED lines=10> */
[----:B------:R-:W3:Y:S01]  /*5b00*/  @!P4 LDG.E.U16.CONSTANT R22, desc[UR8][R22.64] ;  /* 0x000000081616c981 */ /* 0x000ee2000c1e9500 */
[----:B0-----:R-:W-:-:S06]  /*5b10*/  @!P6 IMAD.WIDE R20, R29, 0x2, R20 ;  /* 0x000000021d14e825 */ /* 0x001fcc00078e0214 */
[----:B------:R0:W4:Y:S01]  /*5b20*/  @!P6 LDG.E.U16.CONSTANT R20, desc[UR8][R20.64] ;  /* 0x000000081414e981 */ /* 0x000122000c1e9500 */
[----:B------:R-:W-:-:S04]  /*5b30*/  IADD3 R26, PT, PT, R26, UR5, RZ ;  /* 0x000000051a1a7c10 */ /* 0x000fc8000fffe0ff */
[C---:B------:R-:W-:Y:S02]  /*5b40*/  IADD3 R24, PT, PT, R26.reuse, UR6, RZ ;  /* 0x000000061a187c10 */ /* 0x040fe4000fffe0ff */
[----:B------:R-:W-:Y:S02]  /*5b50*/  ISETP.GE.AND P0, PT, R26, UR7, PT ;  /* 0x000000071a007c0c */ /* 0x000fe4000bf06270 */
[----:B------:R-:W-:Y:S02]  /*5b60*/  ISETP.GE.AND P1, PT, R24, UR7, PT ;  /* 0x0000000718007c0c */ /* 0x000fe4000bf26270 */
[----:B------:R-:W-:Y:S02]  /*5b70*/  ISETP.LT.OR P0, PT, R26, RZ, P0 ;  /* 0x000000ff1a00720c */ /* 0x000fe40000701670 */
[----:B------:R-:W-:Y:S01]  /*5b80*/  ISETP.LT.OR P1, PT, R24, RZ, P1 ;  /* 0x000000ff1800720c */ /* 0x000fe20000f21670 */
[----:B------:R-:W-:-:S05]  /*5b90*/  VIADD R44, R26, UR5 ;  /* 0x000000051a2c7c36 */ /* 0x000fca0008000000 */
[C---:B------:R-:W-:Y:S02]  /*5ba0*/  IADD3 R37, PT, PT, R44.reuse, UR6, RZ ;  /* 0x000000062c257c10 */ /* 0x040fe4000fffe0ff */
[----:B------:R-:W-:-:S03]  /*5bb0*/  IADD3 R42, PT, PT, R44, UR5, RZ ;  /* 0x000000052c2a7c10 */ /* 0x000fc6000fffe0ff */
[----:B------:R-:W1:Y:S01]  /*5bc0*/  @!P0 LDC.64 R30, c[0x0][0x380] ;  /* 0x0000e000ff1e8b82 */ /* 0x000e620000000a00 */
[----:B------:R-:W-:Y:S02]  /*5bd0*/  ISETP.GE.AND P2, PT, R44, UR7, PT ;  /* 0x000000072c007c0c */ /* 0x000fe4000bf46270 */
[----:B------:R-:W-:-:S05]  /*5be0*/  ISETP.GE.AND P3, PT, R37, UR7, PT ;  /* 0x0000000725007c0c */ /* 0x000fca000bf66270 */
[----:B------:R-:W5:Y:S01]  /*5bf0*/  @!P1 LDC.64 R28, c[0x0][0x380] ;  /* 0x0000e000ff1c9b82 */ /* 0x000f620000000a00 */
[----:B------:R-:W-:Y:S02]  /*5c00*/  IADD3 R40, PT, PT, R42, UR6, RZ ;  /* 0x000000062a287c10 */ /* 0x000fe4000fffe0ff */
[----:B------:R-:W-:Y:S02]  /*5c10*/  ISETP.LT.OR P2, PT, R44, RZ, P2 ;  /* 0x000000ff2c00720c */ /* 0x000fe40001741670 */
[----:B------:R-:W-:Y:S01]  /*5c20*/  ISETP.LT.OR P3, PT, R37, RZ, P3 ;  /* 0x000000ff2500720c */ /* 0x000fe20001f61670 */
[----:B------:R-:W-:-:S04]  /*5c30*/  @!P1 IMAD R27, R35, UR7, R24 ;  /* 0x00000007231b9c24 */ /* 0x000fc8000f8e0218 */
[----:B-----5:R-:W-:-:S08]  /*5c40*/  @!P1 IMAD.WIDE R28, R27, 0x2, R28 ;  /* 0x000000021b1c9825 */ /* 0x020fd000078e021c */
[C---:B------:R-:W-:Y:S02]  /*5c50*/  @!P3 IMAD R41, R35.reuse, UR7, R37 ;  /* 0x000000072329bc24 */ /* 0x040fe4000f8e0225 */
[----:B------:R-:W5:Y:S01]  /*5c60*/  LDG.E.U16.CONSTANT R37, desc[UR8][R18.64+0x2] ;  /* 0x0000020812257981 */ /* 0x000f62000c1e9500 */
[----:B------:R-:W-:-:S03]  /*5c70*/  @!P2 IMAD R39, R35, UR7, R44 ;  /* 0x000000072327ac24 */ /* 0x000fc6000f8e022c */
[----:B------:R-:W5:Y:S04]  /*5c80*/  @!P1 LDG.E.U16.CONSTANT R28, desc[UR8][R28.64] ;  /* 0x000000081c1c9981 */ /* 0x000f68000c1e9500 */
[----:B------:R-:W5:Y:S01]  /*5c90*/  LDG.E.U16.CONSTANT R29, desc[UR8][R18.64+0x6] ;  /* 0x00000608121d7981 */ /* 0x000f62000c1e9500 */
[----:B--2---:R-:W-:Y:S01]  /*5ca0*/  SHF.L.U32 R25, R25, 0x10, RZ ;  /* 0x0000001019197819 */ /* 0x004fe200000006ff */
[----:B---3--:R-:W-:-:S04]  /*5cb0*/  @!P4 IMAD.U32 R22, R22, 0x10000, RZ ;  /* 0x000100001616c824 */ /* 0x008fc800078e00ff */
[----:B0-----:R-:W-:Y:S02]  /*5cc0*/  @!P4 FMUL R21, R25, R22 ;  /* 0x000000161915c220 */ /* 0x001fe40000400000 */
[----:B------:R-:W0:Y:S01]  /*5cd0*/  @!P3 LDC.64 R22, c[0x0][0x380] ;  /* 0x0000e000ff16bb82 */ /* 0x000e220000000a00 */
[----:B----4-:R-:W-:Y:S01]  /*5ce0*/  @!P6 SHF.L.U32 R20, R20, 0x10, RZ ;  /* 0x000000101414e819 */ /* 0x010fe200000006ff */
[----:B------:R-:W-:-:S04]  /*5cf0*/  @!P4 FADD R4, R4, R21 ;  /* 0x000000150404c221 */ /* 0x000fc80000000000 */
[----:B------:R-:W-:Y:S01]  /*5d00*/  @!P6 FMUL R20, R25, R20 ;  /* 0x000000141914e220 */ /* 0x000fe20000400000 */
[----:B------:R-:W-:-:S03]  /*5d10*/  ISETP.GE.AND P4, PT, R42, UR7, PT ;  /* 0x000000072a007c0c */ /* 0x000fc6000bf86270 */
[----:B------:R-:W-:Y:S01]  /*5d20*/  @!P6 FADD R5, R5, R20 ;  /* 0x000000140505e221 */ /* 0x000fe20000000000 */
[----:B------:R-:W-:Y:S01]  /*5d30*/  ISETP.GE.AND P6, PT, R40, UR7, PT ;  /* 0x0000000728007c0c */ /* 0x000fe2000bfc6270 */
[----:B------:R-:W-:Y:S01]  /*5d40*/  @!P0 IMAD R25, R35, UR7, R26 ;  /* 0x0000000723198c24 */ /* 0x000fe2000f8e021a */
[----:B------:R-:W-:Y:S01]  /*5d50*/  ISETP.LT.OR P4, PT, R42, RZ, P4 ;  /* 0x000000ff2a00720c */ /* 0x000fe20002781670 */
[----:B------:R-:W2:Y:S01]  /*5d60*/  @!P2 LDC.64 R20, c[0x0][0x380] ;  /* 0x0000e000ff14ab82 */ /* 0x000ea20000000a00 */
[----:B------:R-:W-:Y:S01]  /*5d70*/  ISETP.LT.OR P6, PT, R40, RZ, P6 ;  /* 0x000000ff2800720c */ /* 0x000fe200037c1670 */
[----:B-1----:R-:W-:-:S06]  /*5d80*/  @!P0 IMAD.WIDE R30, R25, 0x2, R30 ;  /* 0x00000002191e8825 */ /* 0x002fcc00078e021e */
[----:B------:R1:W3:Y:S04]  /*5d90*/  @!P0 LDG.E.U16.CONSTANT R30, desc[UR8][R30.64] ;  /* 0x000000081e1e8981 */ /* 0x0002e8000c1e9500 */
[----:B------:R-:W4:Y:S08]  /*5da0*/  @!P4 LDC.64 R24, c[0x0][0x380] ;  /* 0x0000e000ff18cb82 */ /* 0x000f300000000a00 */
[----:B------:R-:W5:Y:S01]  /*5db0*/  @!P6 LDC.64 R26, c[0x0][0x380] ;  /* 0x0000e000ff1aeb82 */ /* 0x000f620000000a00 */
[----:B0-----:R-:W-:-:S04]  /*5dc0*/  @!P3 IMAD.WIDE R22, R41, 0x2, R22 ;  /* 0x000000022916b825 */ /* 0x001fc800078e0216 */
[----:B--2---:R-:W-:Y:S02]  /*5dd0*/  @!P2 IMAD.WIDE R20, R39, 0x2, R20 ;  /* 0x000000022714a825 */ /* 0x004fe400078e0214 */
[----:B------:R-:W2:Y:S02]  /*5de0*/  LDG.E.U16.CONSTANT R39, desc[UR8][R18.64+0x4] ;  /* 0x0000040812277981 */ /* 0x000ea4000c1e9500 */
[C---:B------:R-:W-:Y:S02]  /*5df0*/  @!P4 IMAD R41, R35.reuse, UR7, R42 ;  /* 0x000000072329cc24 */ /* 0x040fe4000f8e022a */
[----:B-1----:R-:W-:Y:S01]  /*5e00*/  @!P6 IMAD R31, R35, UR7, R40 ;  /* 0x00000007231fec24 */ /* 0x002fe2000f8e0228 */
[----:B------:R0:W2:Y:S01]  /*5e10*/  @!P2 LDG.E.U16.CONSTANT R20, desc[UR8][R20.64] ;  /* 0x000000081414a981 */ /* 0x0000a2000c1e9500 */
[----:B----4-:R-:W-:-:S03]  /*5e20*/  @!P4 IMAD.WIDE R24, R41, 0x2, R24 ;  /* 0x000000022918c825 */ /* 0x010fc600078e0218 */
[----:B------:R-:W4:Y:S04]  /*5e30*/  @!P3 LDG.E.U16.CONSTANT R22, desc[UR8][R22.64] ;  /* 0x000000081616b981 */ /* 0x000f28000c1e9500 */
[----:B------:R-:W4:Y:S01]  /*5e40*/  @!P4 LDG.E.U16.CONSTANT R24, desc[UR8][R24.64] ;  /* 0x000000081818c981 */ /* 0x000f22000c1e9500 */
[----:B-----5:R-:W-:-:S06]  /*5e50*/  @!P6 IMAD.WIDE R26, R31, 0x2, R26 ;  /* 0x000000021f1ae825 */ /* 0x020fcc00078e021a */
[----:B------:R-:W5:Y:S01]  /*5e60*/  @!P6 LDG.E.U16.CONSTANT R26, desc[UR8][R26.64] ;  /* 0x000000081a1ae981 */ /* 0x000f62000c1e9500 */
[----:B------:R-:W-:Y:S02]  /*5e70*/  SHF.L.U32 R37, R37, 0x10, RZ ;  /* 0x0000001025257819 */ /* 0x000fe400000006ff */
[----:B------:R-:W-:Y:S02]  /*5e80*/  IADD3 R38, PT, PT, R38, 0x4, RZ ;  /* 0x0000000426267810 */ /* 0x000fe40007ffe0ff */
[----:B------:R-:W-:-:S05]  /*5e90*/  @!P1 SHF.L.U32 R28, R28, 0x10, RZ ;  /* 0x000000101c1c9819 */ /* 0x000fca00000006ff */
[----:B------:R-:W-:Y:S01]  /*5ea0*/  @!P1 FMUL R28, R37, R28 ;  /* 0x0000001c251c9220 */ /* 0x000fe20000400000 */
[----:B------:R-:W-:-:S03]  /*5eb0*/  SHF.L.U32 R29, R29, 0x10, RZ ;  /* 0x000000101d1d7819 */ /* 0x000fc600000006ff */
[----:B------:R-:W-:Y:S01]  /*5ec0*/  @!P1 FADD R5, R5, R28 ;  /* 0x0000001c05059221 */ /* 0x000fe20000000000 */
[----:B---3--:R-:W-:-:S04]  /*5ed0*/  @!P0 IMAD.U32 R30, R30, 0x10000, RZ ;  /* 0x000100001e1e8824 */ /* 0x008fc800078e00ff */
[----:B0-----:R-:W-:-:S04]  /*5ee0*/  @!P0 FMUL R21, R37, R30 ;  /* 0x0000001e25158220 */ /* 0x001fc80000400000 */
[----:B------:R-:W-:Y:S01]  /*5ef0*/  @!P0 FADD R4, R4, R21 ;  /* 0x0000001504048221 */ /* 0x000fe20000000000 */
[----:B------:R-:W-:Y:S02]  /*5f00*/  ISETP.NE.AND P0, PT, R38, R15, PT ;  /* 0x0000000f2600720c */ /* 0x000fe40003f05270 */
[----:B--2---:R-:W-:Y:S02]  /*5f10*/  SHF.L.U32 R39, R39, 0x10, RZ ;  /* 0x0000001027277819 */ /* 0x004fe400000006ff */
[----:B------:R-:W-:Y:S01]  /*5f20*/  @!P2 SHF.L.U32 R20, R20, 0x10, RZ ;  /* 0x000000101414a819 */ /* 0x000fe200000006ff */
[----:B----4-:R-:W-:-:S04]  /*5f30*/  @!P3 IMAD.U32 R22, R22, 0x10000, RZ ;  /* 0x000100001616b824 */ /* 0x010fc800078e00ff */
[C---:B------:R-:W-:Y:S01]  /*5f40*/  @!P2 FMUL R19, R39.reuse, R20 ;  /* 0x000000142713a220 */ /* 0x040fe20000400000 */
[----:B------:R-:W-:Y:S01]  /*5f50*/  @!P3 FMUL R22, R39, R22 ;  /* 0x000000162716b220 */ /* 0x000fe20000400000 */
[----:B------:R-:W-:Y:S02]  /*5f60*/  @!P4 SHF.L.U32 R24, R24, 0x10, RZ ;  /* 0x000000101818c819 */ /* 0x000fe400000006ff */
[----:B------:R-:W-:Y:S01]  /*5f70*/  @!P2 FADD R4, R4, R19 ;  /* 0x000000130404a221 */ /* 0x000fe20000000000 */
[----:B------:R-:W-:Y:S01]  /*5f80*/  @!P3 FADD R5, R5, R22 ;  /* 0x000000160505b221 */ /* 0x000fe20000000000 */
[----:B-----5:R-:W-:Y:S02]  /*5f90*/  @!P6 IMAD.U32 R26, R26, 0x10000, RZ ;  /* 0x000100001a1ae824 */ /* 0x020fe400078e00ff */
[C---:B------:R-:W-:Y:S02]  /*5fa0*/  @!P4 FMUL R19, R29.reuse, R24 ;  /* 0x000000181d13c220 */ /* 0x040fe40000400000 */
[----:B------:R-:W-:-:S02]  /*5fb0*/  @!P6 FMUL R26, R29, R26 ;  /* 0x0000001a1d1ae220 */ /* 0x000fc40000400000 */
[----:B------:R-:W-:Y:S02]  /*5fc0*/  @!P4 FADD R4, R4, R19 ;  /* 0x000000130404c221 */ /* 0x000fe40000000000 */
[----:B------:R-:W-:Y:S01]  /*5fd0*/  @!P6 FADD R5, R5, R26 ;  /* 0x0000001a0505e221 */ /* 0x000fe20000000000 */
[----:B------:R-:W-:Y:S06]  /*5fe0*/  @P0 BRA `(.L_x_40) ;  /* 0xfffffff800880947 */ /* 0x000fec000383ffff */
[----:B------:R-:W-:-:S07]  /*5ff0*/  MOV R28, R15 ;  /* 0x0000000f001c7202 */ /* 0x000fce0000000f00 */
.L_x_39:
        /* <DEDUP_REMOVED lines=11> */
[C---:B------:R-:W-:Y:S02]  /*60b0*/  IADD3 R38, PT, PT, R40.reuse, UR5, RZ ;  /* 0x0000000528267c10 */ /* 0x040fe4000fffe0ff */
[C---:B--2---:R-:W-:Y:S01]  /*60c0*/  IADD3 R42, PT, PT, R40.reuse, UR6, RZ ;  /* 0x00000006282a7c10 */ /* 0x044fe2000fffe0ff */
[----:B-1----:R-:W-:Y:S01]  /*60d0*/  IMAD.WIDE R26, R29, 0x2, R26 ;  /* 0x000000021d1a7825 */ /* 0x002fe200078e021a */
[----:B---3--:R-:W-:Y:S02]  /*60e0*/  ISETP.GE.AND P0, PT, R40, UR7, PT ;  /* 0x0000000728007c0c */ /* 0x008fe4000bf06270 */
[----:B------:R-:W-:Y:S01]  /*60f0*/  ISETP.GE.AND P1, PT, R42, UR7, PT ;  /* 0x000000072a007c0c */ /* 0x000fe2000bf26270 */
[----:B------:R-:W-:Y:S01]  /*6100*/  VIADD R30, R38, UR6 ;  /* 0x00000006261e7c36 */ /* 0x000fe20008000000 */
[----:B------:R-:W-:Y:S01]  /*6110*/  ISETP.LT.OR P0, PT, R40, RZ, P0 ;  /* 0x000000ff2800720c */ /* 0x000fe20000701670 */
[----:B------:R-:W2:Y:S01]  /*6120*/  LDG.E.U16.CONSTANT R29, desc[UR8][R26.64] ;  /* 0x000000081a1d7981 */ /* 0x000ea2000c1e9500 */
        /* <DEDUP_REMOVED lines=22> */
[----:B------:R-:W-:Y:S02]  /*6290*/  IADD3 R28, PT, PT, R28, 0x2, RZ ;  /* 0x000000021c1c7810 */ /* 0x000fe40007ffe0ff */
[----:B--2---:R-:W-:Y:S02]  /*62a0*/  SHF.L.U32 R37, R29, 0x10, RZ ;  /* 0x000000101d257819 */ /* 0x004fe400000006ff */
        /* <DEDUP_REMOVED lines=13> */
.L_x_41:
        /* <DEDUP_REMOVED lines=23> */
[----:B---3--:R-:W-:Y:S02]  /*64f0*/  @!P0 SHF.L.U32 R24, R20, 0x10, RZ ;  /* 0x0000001014188819 */ /* 0x008fe400000006ff */
[----:B----4-:R-:W-:-:S03]  /*6500*/  @!P1 SHF.L.U32 R26, R18, 0x10, RZ ;  /* 0x00000010121a9819 */ /* 0x010fc600000006ff */
[C---:B------:R-:W-:Y:S02]  /*6510*/  @!P0 FMUL R25, R27.reuse, R24 ;  /* 0x000000181b198220 */ /* 0x040fe40000400000 */
[----:B------:R-:W-:Y:S02]  /*6520*/  @!P1 FMUL R26, R27, R26 ;  /* 0x0000001a1b1a9220 */ /* 0x000fe40000400000 */
[----:B------:R-:W-:Y:S02]  /*6530*/  @!P0 FADD R4, R4, R25 ;  /* 0x0000001904048221 */ /* 0x000fe40000000000 */
[----:B------:R-:W-:-:S07]  /*6540*/  @!P1 FADD R5, R5, R26 ;  /* 0x0000001a05059221 */ /* 0x000fce0000000000 */
.L_x_38:
[----:B------:R-:W-:Y:S05]  /*6550*/  BSYNC.RECONVERGENT B1 ;  /* 0x0000000000017941 */ /* 0x000fea0003800200 */
.L_x_37:
[----:B------:R-:W0:Y:S01]  /*6560*/  LDCU UR4, c[0x0][0x3b4] ;  /* 0x00007680ff0477ac */ /* 0x000e220008000800 */
[----:B------:R-:W-:-:S05]  /*6570*/  VIADD R34, R34, 0x1 ;  /* 0x0000000122227836 */ /* 0x000fca0000000000 */
[----:B0-----:R-:W-:-:S13]  /*6580*/  ISETP.NE.AND P0, PT, R34, UR4, PT ;  /* 0x0000000422007c0c */ /* 0x001fda000bf05270 */
[----:B------:R-:W-:Y:S05]  /*6590*/  @P0 BRA `(.L_x_42) ;  /* 0xfffffff000cc0947 */ /* 0x000fea000383ffff */
[----:B------:R-:W-:Y:S05]  /*65a0*/  @P5 BRA `(.L_x_43) ;  /* 0xffffffc800f05947 */ /* 0x000fea000383ffff */
.L_x_18:
[----:B------:R-:W-:-:S13]  /*65b0*/  ISETP.NE.AND P0, PT, R13, RZ, PT ;  /* 0x000000ff0d00720c */ /* 0x000fda0003f05270 */
[----:B------:R-:W-:Y:S05]  /*65c0*/  @!P0 BRA `(.L_x_10) ;  /* 0x0000001000248947 */ /* 0x000fea0003800000 */
[----:B------:R-:W0:Y:S01]  /*65d0*/  LDC R18, c[0x0][0x3d8] ;  /* 0x0000f600ff127b82 */ /* 0x000e220000000800 */
[----:B------:R-:W1:Y:S07]  /*65e0*/  LDCU UR4, c[0x0][0x3c8] ;  /* 0x00007900ff0477ac */ /* 0x000e6e0008000800 */
[----:B------:R-:W2:Y:S01]  /*65f0*/  LDC R19, c[0x0][0x3d0] ;  /* 0x0000f400ff137b82 */ /* 0x000ea20000000800 */
[----:B-1----:R-:W-:Y:S02]  /*6600*/  IMAD R12, R10, UR4, RZ ;  /* 0x000000040a0c7c24 */ /* 0x002fe4000f8e02ff */
[----:B0-----:R-:W-:Y:S01]  /*6610*/  IMAD R13, R9, UR4, R18 ;  /* 0x00000004090d7c24 */ /* 0x001fe2000f8e0212 */
[C---:B------:R-:W-:Y:S01]  /*6620*/  LEA R14, R18.reuse, R11, 0x1 ;  /* 0x0000000b120e7211 */ /* 0x040fe200078e08ff */
[C---:B------:R-:W-:Y:S01]  /*6630*/  IMAD R15, R18.reuse, 0x3, R11 ;  /* 0x00000003120f7824 */ /* 0x040fe200078e020b */
[CC--:B------:R-:W-:Y:S01]  /*6640*/  LEA R17, R18.reuse, R12.reuse, 0x1 ;  /* 0x0000000c12117211 */ /* 0x0c0fe200078e08ff */
[----:B------:R-:W-:Y:S01]  /*6650*/  IMAD R16, R18, 0x3, R12 ;  /* 0x0000000312107824 */ /* 0x000fe200078e020c */
[----:B--2---:R-:W-:Y:S01]  /*6660*/  IADD3 R9, PT, PT, -R19, R12, R18 ;  /* 0x0000000c13097210 */ /* 0x004fe20007ffe112 */
[--C-:B------:R-:W-:Y:S01]  /*6670*/  IMAD.IADD R12, R14, 0x1, -R19.reuse ;  /* 0x000000010e0c7824 */ /* 0x100fe200078e0a13 */
[-C--:B------:R-:W-:Y:S01]  /*6680*/  IADD3 R11, PT, PT, R13, -R19.reuse, RZ ;  /* 0x800000130d0b7210 */ /* 0x080fe20007ffe0ff */
[----:B------:R-:W-:Y:S01]  /*6690*/  IMAD R10, R10, UR4, -R19 ;  /* 0x000000040a0a7c24 */ /* 0x000fe2000f8e0a13 */
[----:B------:R-:W-:-:S02]  /*66a0*/  IADD3 R13, PT, PT, R15, -R19, RZ ;  /* 0x800000130f0d7210 */ /* 0x000fc40007ffe0ff */
[-C--:B------:R-:W-:Y:S01]  /*66b0*/  IADD3 R14, PT, PT, R16, -R19.reuse, RZ ;  /* 0x80000013100e7210 */ /* 0x080fe20007ffe0ff */
[----:B------:R-:W-:Y:S01]  /*66c0*/  IMAD.MOV.U32 R16, RZ, RZ, RZ ;  /* 0x000000ffff107224 */ /* 0x000fe200078e00ff */
[----:B------:R-:W-:-:S07]  /*66d0*/  IADD3 R15, PT, PT, R17, -R19, RZ ;  /* 0x80000013110f7210 */ /* 0x000fce0007ffe0ff */
.L_x_50:
[----:B------:R-:W0:Y:S01]  /*66e0*/  LDCU UR4, c[0x0][0x3a4] ;  /* 0x00007480ff0477ac */ /* 0x000e220008000800 */
[----:B------:R-:W-:Y:S01]  /*66f0*/  IADD3 R16, PT, PT, R16, 0x1, RZ ;  /* 0x0000000110107810 */ /* 0x000fe20007ffe0ff */
[----:B------:R-:W-:Y:S01]  /*6700*/  HFMA2 R17, -RZ, RZ, 0, 0 ;  /* 0x00000000ff117431 */ /* 0x000fe200000001ff */
[----:B0-----:R-:W-:-:S06]  /*6710*/  ULOP3.LUT UR4, UR4, 0x3, URZ, 0xc0, !UPT ;  /* 0x0000000304047892 */ /* 0x001fcc000f8ec0ff */
[----:B------:R-:W-:-:S13]  /*6720*/  ISETP.NE.AND P4, PT, R16, UR4, PT ;  /* 0x0000000410007c0c */ /* 0x000fda000bf85270 */
.L_x_49:
        /* <DEDUP_REMOVED lines=8> */
[----:B------:R-:W1:Y:S01]  /*67b0*/  LDCU UR4, c[0x0][0x3a4] ;  /* 0x00007480ff0477ac */ /* 0x000e620008000800 */
[----:B------:R-:W2:Y:S01]  /*67c0*/  LDCU UR6, c[0x0][0x3b4] ;  /* 0x00007680ff0677ac */ /* 0x000ea20008000800 */
[----:B0-----:R-:W-:Y:S01]  /*67d0*/  UISETP.GE.U32.AND UP0, UPT, UR5, 0x4, UPT ;  /* 0x000000040500788c */ /* 0x001fe2000bf06070 */
[--C-:B-1----:R-:W-:Y:S02]  /*67e0*/  IMAD R20, R3, UR4, R8.reuse ;  /* 0x0000000403147c24 */ /* 0x102fe4000f8e0208 */
[----:B------:R-:W-:Y:S01]  /*67f0*/  IMAD R18, R2, UR4, R8 ;  /* 0x0000000402127c24 */ /* 0x000fe2000f8e0208 */
[----:B------:R-:W-:Y:S01]  /*6800*/  UMOV UR4, URZ ;  /* 0x000000ff00047c82 */ /* 0x000fe20008000000 */
[----:B--2---:R-:W-:Y:S02]  /*6810*/  IMAD R20, R20, UR6, R17 ;  /* 0x0000000614147c24 */ /* 0x004fe4000f8e0211 */
[----:B------:R-:W-:-:S02]  /*6820*/  IMAD R22, R18, R22, R19 ;  /* 0x0000001612167224 */ /* 0x000fc400078e0213 */
[----:B------:R-:W-:Y:S01]  /*6830*/  IMAD R18, R20, UR5, RZ ;  /* 0x0000000514127c24 */ /* 0x000fe2000f8e02ff */
[----:B------:R-:W-:Y:S06]  /*6840*/  BRA.U !UP0, `(.L_x_46) ;  /* 0x0000000508d47547 */ /* 0x000fec000b800000 */
[----:B------:R-:W0:Y:S01]  /*6850*/  LDCU UR6, c[0x0][0x3ac] ;  /* 0x00007580ff0677ac */ /* 0x000e220008000800 */
[----:B------:R-:W-:Y:S01]  /*6860*/  MOV R20, R7 ;  /* 0x0000000700147202 */ /* 0x000fe20000000f00 */
[----:B------:R-:W-:Y:S01]  /*6870*/  IMAD.MOV.U32 R21, RZ, RZ, R9 ;  /* 0x000000ffff157224 */ /* 0x000fe200078e0009 */
[----:B------:R-:W-:Y:S01]  /*6880*/  MOV R26, R15 ;  /* 0x0000000f001a7202 */ /* 0x000fe20000000f00 */
[----:B------:R-:W-:Y:S01]  /*6890*/  ULOP3.LUT UR4, UR5, 0x7ffffffc, URZ, 0xc0, !UPT ;  /* 0x7ffffffc05047892 */ /* 0x000fe2000f8ec0ff */
[----:B------:R-:W-:Y:S01]  /*68a0*/  MOV R27, R14 ;  /* 0x0000000e001b7202 */ /* 0x000fe20000000f00 */
[----:B------:R-:W-:Y:S01]  /*68b0*/  IMAD.MOV.U32 R29, RZ, RZ, R12 ;  /* 0x000000ffff1d7224 */ /* 0x000fe200078e000c */
[----:B------:R-:W-:Y:S01]  /*68c0*/  MOV R28, R13 ;  /* 0x0000000d001c7202 */ /* 0x000fe20000000f00 */
[----:B------:R-:W1:Y:S01]  /*68d0*/  LDCU UR5, c[0x0][0x3ac] ;  /* 0x00007580ff0577ac */ /* 0x000e620008000800 */
[----:B------:R-:W-:Y:S02]  /*68e0*/  MOV R30, R11 ;  /* 0x0000000b001e7202 */ /* 0x000fe40000000f00 */
[----:B------:R-:W-:Y:S01]  /*68f0*/  MOV R39, R10 ;  /* 0x0000000a00277202 */ /* 0x000fe20000000f00 */
[----:B------:R-:W-:Y:S01]  /*6900*/  UIADD3 UR4, UPT, UPT, -UR4, URZ, URZ ;  /* 0x000000ff04047290 */ /* 0x000fe2000fffe1ff */
[----:B0-----:R-:W-:-:S02]  /*6910*/  IMAD R19, R22, UR6, R10 ;  /* 0x0000000616137c24 */ /* 0x001fc4000f8e020a */
[C---:B------:R-:W-:Y:S02]  /*6920*/  IMAD R31, R22.reuse, UR6, R11 ;  /* 0x00000006161f7c24 */ /* 0x040fe4000f8e020b */
[C---:B------:R-:W-:Y:S02]  /*6930*/  IMAD R32, R22.reuse, UR6, R12 ;  /* 0x0000000616207c24 */ /* 0x040fe4000f8e020c */
[C---:B------:R-:W-:Y:S02]  /*6940*/  IMAD R33, R22.reuse, UR6, R13 ;  /* 0x0000000616217c24 */ /* 0x040fe4000f8e020d */
[C---:B------:R-:W-:Y:S02]  /*6950*/  IMAD R34, R22.reuse, UR6, R14 ;  /* 0x0000000616227c24 */ /* 0x040fe4000f8e020e */
[C---:B------:R-:W-:Y:S02]  /*6960*/  IMAD R35, R22.reuse, UR6, R15 ;  /* 0x0000000616237c24 */ /* 0x040fe4000f8e020f */
[----:B------:R-:W-:-:S02]  /*6970*/  IMAD R36, R22, UR6, R9 ;  /* 0x0000000616247c24 */ /* 0x000fc4000f8e0209 */
[----:B-1----:R-:W-:-:S07]  /*6980*/  IMAD R37, R22, UR6, R7 ;  /* 0x0000000616257c24 */ /* 0x002fce000f8e0207 */
.L_x_47:
[C---:B------:R-:W-:Y:S01]  /*6990*/  ISETP.GE.AND P2, PT, R20.reuse, UR5, PT ;  /* 0x0000000514007c0c */ /* 0x040fe2000bf46270 */
[----:B------:R-:W0:Y:S03]  /*69a0*/  LDC.64 R44, c[0x0][0x388] ;  /* 0x0000e200ff2c7b82 */ /* 0x000e260000000a00 */
[----:B------:R-:W-:-:S13]  /*69b0*/  ISETP.LT.OR P2, PT, R20, RZ, P2 ;  /* 0x000000ff1400720c */ /* 0x000fda0001741670 */
[----:B------:R-:W1:Y:S01]  /*69c0*/  @!P2 LDC.64 R22, c[0x0][0x380] ;  /* 0x0000e000ff16ab82 */ /* 0x000e620000000a00 */
[----:B0-----:R-:W-:-:S05]  /*69d0*/  IMAD.WIDE R44, R18, 0x2, R44 ;  /* 0x00000002122c7825 */ /* 0x001fca00078e022c */
[----:B------:R-:W2:Y:S01]  /*69e0*/  LDG.E.U16.CONSTANT R40, desc[UR8][R44.64] ;  /* 0x000000082c287981 */ /* 0x000ea2000c1e9500 */
[----:B-1----:R-:W-:-:S06]  /*69f0*/  @!P2 IMAD.WIDE R24, R37, 0x2, R22 ;  /* 0x000000022518a825 */ /* 0x002fcc00078e0216 */
[----:B------:R-:W3:Y:S01]  /*6a00*/  @!P2 LDG.E.U16.CONSTANT R24, desc[UR8][R24.64] ;  /* 0x000000081818a981 */ /* 0x000ee2000c1e9500 */
[----:B------:R-:W-:-:S04]  /*6a10*/  ISETP.GE.AND P3, PT, R39, UR5, PT ;  /* 0x0000000527007c0c */ /* 0x000fc8000bf66270 */
[----:B------:R-:W-:Y:S02]  /*6a20*/  ISETP.LT.OR P3, PT, R39, RZ, P3 ;  /* 0x000000ff2700720c */ /* 0x000fe40001f61670 */
[----:B------:R-:W-:-:S04]  /*6a30*/  ISETP.GE.AND P1, PT, R30, UR5, PT ;  /* 0x000000051e007c0c */ /* 0x000fc8000bf26270 */
[----:B------:R-:W-:-:S07]  /*6a40*/  ISETP.LT.OR P1, PT, R30, RZ, P1 ;  /* 0x000000ff1e00720c */ /* 0x000fce0000f21670 */
[----:B------:R-:W0:Y:S01]  /*6a50*/  @!P3 LDC.64 R22, c[0x0][0x380] ;  /* 0x0000e000ff16bb82 */ /* 0x000e220000000a00 */
[----:B------:R-:W-:-:S04]  /*6a60*/  ISETP.GE.AND P0, PT, R21, UR5, PT ;  /* 0x0000000515007c0c */ /* 0x000fc8000bf06270 */
[----:B------:R-:W-:Y:S01]  /*6a70*/  ISETP.LT.OR P0, PT, R21, RZ, P0 ;  /* 0x000000ff1500720c */ /* 0x000fe20000701670 */
[----:B0-----:R-:W-:-:S05]  /*6a80*/  @!P3 IMAD.WIDE R22, R19, 0x2, R22 ;  /* 0x000000021316b825 */ /* 0x001fca00078e0216 */
[----:B------:R0:W4:Y:S07]  /*6a90*/  @!P3 LDG.E.U16.CONSTANT R38, desc[UR8][R22.64] ;  /* 0x000000081626b981 */ /* 0x00012e000c1e9500 */
[----:B0-----:R-:W0:Y:S02]  /*6aa0*/  @!P0 LDC.64 R22, c[0x0][0x380] ;  /* 0x0000e000ff168b82 */ /* 0x001e240000000a00 */
[----:B0-----:R-:W-:-:S06]  /*6ab0*/  @!P0 IMAD.WIDE R42, R36, 0x2, R22 ;  /* 0x00000002242a8825 */ /* 0x001fcc00078e0216 */
[----:B------:R-:W5:Y:S01]  /*6ac0*/  @!P0 LDG.E.U16.CONSTANT R43, desc[UR8][R42.64] ;  /* 0x000000082a2b8981 */ /* 0x000f62000c1e9500 */
[----:B------:R-:W-:Y:S01]  /*6ad0*/  ISETP.GE.AND P5, PT, R28, UR5, PT ;  /* 0x000000051c007c0c */ /* 0x000fe2000bfa6270 */
[----:B---3--:R-:W-:Y:S01]  /*6ae0*/  @!P2 IMAD.U32 R41, R24, 0x10000, RZ ;  /* 0x000100001829a824 */ /* 0x008fe200078e00ff */
[----:B--2---:R-:W-:Y:S01]  /*6af0*/  SHF.L.U32 R40, R40, 0x10, RZ ;  /* 0x0000001028287819 */ /* 0x004fe200000006ff */
[----:B------:R-:W0:Y:S01]  /*6b00*/  @!P1 LDC.64 R24, c[0x0][0x380] ;  /* 0x0000e000ff189b82 */ /* 0x000e220000000a00 */
[----:B------:R-:W2:Y:S03]  /*6b10*/  LDG.E.U16.CONSTANT R42, desc[UR8][R44.64+0x6] ;  /* 0x000006082c2a7981 */ /* 0x000ea6000c1e9500 */
[----:B------:R-:W-:-:S04]  /*6b20*/  @!P2 FMUL R41, R40, R41 ;  /* 0x000000292829a220 */ /* 0x000fc80000400000 */
[----:B------:R-:W-:Y:S02]  /*6b30*/  @!P2 FADD R4, R4, R41 ;  /* 0x000000290404a221 */ /* 0x000fe40000000000 */
[----:B------:R-:W3:Y:S01]  /*6b40*/  LDG.E.U16.CONSTANT R41, desc[UR8][R44.64+0x2] ;  /* 0x000002082c297981 */ /* 0x000ee2000c1e9500 */
[----:B0-----:R-:W-:-:S06]  /*6b50*/  @!P1 IMAD.WIDE R24, R31, 0x2, R24 ;  /* 0x000000021f189825 */ /* 0x001fcc00078e0218 */
[----:B------:R-:W2:Y:S01]  /*6b60*/  @!P1 LDG.E.U16.CONSTANT R24, desc[UR8][R24.64] ;  /* 0x0000000818189981 */ /* 0x000ea2000c1e9500 */
[----:B------:R-:W-:-:S04]  /*6b70*/  ISETP.GE.AND P2, PT, R29, UR5, PT ;  /* 0x000000051d007c0c */ /* 0x000fc8000bf46270 */
[----:B------:R-:W-:Y:S02]  /*6b80*/  ISETP.LT.OR P2, PT, R29, RZ, P2 ;  /* 0x000000ff1d00720c */ /* 0x000fe40001741670 */
[----:B----4-:R-:W-:-:S11]  /*6b90*/  @!P3 SHF.L.U32 R38, R38, 0x10, RZ ;  /* 0x000000102626b819 */ /* 0x010fd600000006ff */
[----:B------:R-:W0:Y:S01]  /*6ba0*/  @!P2 LDC.64 R22, c[0x0][0x380] ;  /* 0x0000e000ff16ab82 */ /* 0x000e220000000a00 */
[----:B------:R-:W-:-:S04]  /*6bb0*/  @!P3 FMUL R38, R40, R38 ;  /* 0x000000262826b220 */ /* 0x000fc80000400000 */
[----:B------:R-:W-:Y:S01]  /*6bc0*/  @!P3 FADD R5, R5, R38 ;  /* 0x000000260505b221 */ /* 0x000fe20000000000 */
[C---:B------:R-:W-:Y:S01]  /*6bd0*/  ISETP.GE.AND P3, PT, R26.reuse, UR5, PT ;  /* 0x000000051a007c0c */ /* 0x040fe2000bf66270 */
[----:B------:R1:W4:Y:S03]  /*6be0*/  LDG.E.U16.CONSTANT R38, desc[UR8][R44.64+0x4] ;  /* 0x000004082c267981 */ /* 0x000326000c1e9500 */
[----:B------:R-:W-:Y:S02]  /*6bf0*/  ISETP.LT.OR P3, PT, R26, RZ, P3 ;  /* 0x000000ff1a00720c */ /* 0x000fe40001f61670 */
[----:B------:R-:W-:Y:S01]  /*6c00*/  ISETP.LT.OR P5, PT, R28, RZ, P5 ;  /* 0x000000ff1c00720c */ /* 0x000fe20002fa1670 */
[----:B0-----:R-:W-:-:S04]  /*6c10*/  @!P2 IMAD.WIDE R22, R32, 0x2, R22 ;  /* 0x000000022016a825 */ /* 0x001fc800078e0216 */
[----:B-----5:R-:W-:Y:S01]  /*6c20*/  @!P0 IMAD.U32 R40, R43, 0x10000, RZ ;  /* 0x000100002b288824 */ /* 0x020fe200078e00ff */
[----:B---3--:R-:W-:Y:S02]  /*6c30*/  SHF.L.U32 R41, R41, 0x10, RZ ;  /* 0x0000001029297819 */ /* 0x008fe400000006ff */
[----:B--2---:R-:W-:-:S05]  /*6c40*/  @!P1 SHF.L.U32 R24, R24, 0x10, RZ ;  /* 0x0000001018189819 */ /* 0x004fca00000006ff */
[----:B------:R-:W-:-:S04]  /*6c50*/  @!P1 FMUL R25, R41, R24 ;  /* 0x0000001829199220 */ /* 0x000fc80000400000 */
[----:B------:R-:W-:Y:S01]  /*6c60*/  @!P1 FADD R4, R4, R25 ;  /* 0x0000001904049221 */ /* 0x000fe20000000000 */
[C---:B------:R-:W-:Y:S01]  /*6c70*/  ISETP.GE.AND P1, PT, R27.reuse, UR5, PT ;  /* 0x000000051b007c0c */ /* 0x040fe2000bf26270 */
[----:B------:R-:W0:Y:S03]  /*6c80*/  @!P3 LDC.64 R24, c[0x0][0x380] ;  /* 0x0000e000ff18bb82 */ /* 0x000e260000000a00 */
[----:B------:R-:W-:Y:S01]  /*6c90*/  ISETP.LT.OR P1, PT, R27, RZ, P1 ;  /* 0x000000ff1b00720c */ /* 0x000fe20000f21670 */
[----:B------:R-:W-:Y:S02]  /*6ca0*/  @!P0 FMUL R40, R41, R40 ;  /* 0x0000002829288220 */ /* 0x000fe40000400000 */
[----:B------:R2:W3:Y:S10]  /*6cb0*/  @!P2 LDG.E.U16.CONSTANT R41, desc[UR8][R22.64] ;  /* 0x000000081629a981 */ /* 0x0004f4000c1e9500 */
[----:B-1----:R-:W1:Y:S08]  /*6cc0*/  @!P1 LDC.64 R44, c[0x0][0x380] ;  /* 0x0000e000ff2c9b82 */ /* 0x002e700000000a00 */
[----:B--2---:R-:W2:Y:S01]  /*6cd0*/  @!P5 LDC.64 R22, c[0x0][0x380] ;  /* 0x0000e000ff16db82 */ /* 0x004ea20000000a00 */
[----:B0-----:R-:W-:-:S06]  /*6ce0*/  @!P3 IMAD.WIDE R24, R35, 0x2, R24 ;  /* 0x000000022318b825 */ /* 0x001fcc00078e0218 */
[----:B------:R-:W5:Y:S01]  /*6cf0*/  @!P3 LDG.E.U16.CONSTANT R24, desc[UR8][R24.64] ;  /* 0x000000081818b981 */ /* 0x000f62000c1e9500 */
[----:B-1----:R-:W-:-:S06]  /*6d00*/  @!P1 IMAD.WIDE R44, R34, 0x2, R44 ;  /* 0x00000002222c9825 */ /* 0x002fcc00078e022c */
[----:B------:R-:W5:Y:S01]  /*6d10*/  @!P1 LDG.E.U16.CONSTANT R44, desc[UR8][R44.64] ;  /* 0x000000082c2c9981 */ /* 0x000f62000c1e9500 */
[----:B--2---:R-:W-:-:S05]  /*6d20*/  @!P5 IMAD.WIDE R22, R33, 0x2, R22 ;  /* 0x000000022116d825 */ /* 0x004fca00078e0216 */
[----:B------:R0:W2:Y:S01]  /*6d30*/  @!P5 LDG.E.U16.CONSTANT R43, desc[UR8][R22.64] ;  /* 0x00000008162bd981 */ /* 0x0000a2000c1e9500 */
[----:B------:R-:W-:Y:S01]  /*6d40*/  UIADD3 UR4, UPT, UPT, UR4, 0x4, URZ ;  /* 0x0000000404047890 */ /* 0x000fe2000fffe0ff */
[----:B0-----:R-:W0:Y:S01]  /*6d50*/  LDC R22, c[0x0][0x3d8] ;  /* 0x0000f600ff167b82 */ /* 0x001e220000000800 */
[----:B----4-:R-:W-:Y:S02]  /*6d60*/  SHF.L.U32 R23, R38, 0x10, RZ ;  /* 0x0000001026177819 */ /* 0x010fe400000006ff */
[----:B------:R-:W-:Y:S01]  /*6d70*/  UISETP.NE.AND UP0, UPT, UR4, URZ, UPT ;  /* 0x000000ff0400728c */ /* 0x000fe2000bf05270 */
[----:B------:R-:W-:Y:S01]  /*6d80*/  @!P0 FADD R5, R5, R40 ;  /* 0x0000002805058221 */ /* 0x000fe20000000000 */
[----:B------:R-:W-:Y:S01]  /*6d90*/  IMAD.U32 R42, R42, 0x10000, RZ ;  /* 0x000100002a2a7824 */ /* 0x000fe200078e00ff */
[----:B------:R-:W-:Y:S02]  /*6da0*/  IADD3 R18, PT, PT, R18, 0x4, RZ ;  /* 0x0000000412127810 */ /* 0x000fe40007ffe0ff */
[C---:B0-----:R-:W-:Y:S01]  /*6db0*/  LEA R39, R22.reuse, R39, 0x2 ;  /* 0x0000002716277211 */ /* 0x041fe200078e10ff */
[C---:B------:R-:W-:Y:S01]  /*6dc0*/  IMAD R30, R22.reuse, 0x4, R30 ;  /* 0x00000004161e7824 */ /* 0x040fe200078e021e */
[C---:B------:R-:W-:Y:S01]  /*6dd0*/  LEA R29, R22.reuse, R29, 0x2 ;  /* 0x0000001d161d7211 */ /* 0x040fe200078e10ff */
[C---:B------:R-:W-:Y:S01]  /*6de0*/  IMAD R26, R22.reuse, 0x4, R26 ;  /* 0x00000004161a7824 */ /* 0x040fe200078e021a */
[C---:B------:R-:W-:Y:S01]  /*6df0*/  LEA R28, R22.reuse, R28, 0x2 ;  /* 0x0000001c161c7211 */ /* 0x040fe200078e10ff */
[C---:B------:R-:W-:Y:S01]  /*6e00*/  IMAD R31, R22.reuse, 0x4, R31 ;  /* 0x00000004161f7824 */ /* 0x040fe200078e021f */
[C---:B------:R-:W-:Y:S01]  /*6e10*/  LEA R27, R22.reuse, R27, 0x2 ;  /* 0x0000001b161b7211 */ /* 0x040fe200078e10ff */
[C---:B------:R-:W-:Y:S01]  /*6e20*/  IMAD R35, R22.reuse, 0x4, R35 ;  /* 0x0000000416237824 */ /* 0x040fe200078e0223 */
[----:B------:R-:W-:-:S02]  /*6e30*/  LEA R21, R22, R21, 0x2 ;  /* 0x0000001516157211 */ /* 0x000fc400078e10ff */
[C---:B------:R-:W-:Y:S02]  /*6e40*/  LEA R20, R22.reuse, R20, 0x2 ;  /* 0x0000001416147211 */ /* 0x040fe400078e10ff */
[C---:B------:R-:W-:Y:S02]  /*6e50*/  LEA R19, R22.reuse, R19, 0x2 ;  /* 0x0000001316137211 */ /* 0x040fe400078e10ff */
[C---:B------:R-:W-:Y:S02]  /*6e60*/  LEA R32, R22.reuse, R32, 0x2 ;  /* 0x0000002016207211 */ /* 0x040fe400078e10ff */
[C---:B------:R-:W-:Y:S02]  /*6e70*/  LEA R33, R22.reuse, R33, 0x2 ;  /* 0x0000002116217211 */ /* 0x040fe400078e10ff */
[C---:B------:R-:W-:Y:S02]  /*6e80*/  LEA R34, R22.reuse, R34, 0x2 ;  /* 0x0000002216227211 */ /* 0x040fe400078e10ff */
[----:B------:R-:W-:-:S02]  /*6e90*/  LEA R36, R22, R36, 0x2 ;  /* 0x0000002416247211 */ /* 0x000fc400078e10ff */
[----:B------:R-:W-:Y:S02]  /*6ea0*/  LEA R37, R22, R37, 0x2 ;  /* 0x0000002516257211 */ /* 0x000fe400078e10ff */
[----:B---3--:R-:W-:-:S05]  /*6eb0*/  @!P2 SHF.L.U32 R41, R41, 0x10, RZ ;  /* 0x000000102929a819 */ /* 0x008fca00000006ff */
[----:B------:R-:W-:-:S04]  /*6ec0*/  @!P2 FMUL R41, R23, R41 ;  /* 0x000000291729a220 */ /* 0x000fc80000400000 */
[----:B------:R-:W-:Y:S01]  /*6ed0*/  @!P2 FADD R4, R4, R41 ;  /* 0x000000290404a221 */ /* 0x000fe20000000000 */
[----:B-----5:R-:W-:-:S05]  /*6ee0*/  @!P3 SHF.L.U32 R38, R24, 0x10, RZ ;  /* 0x000000101826b819 */ /* 0x020fca00000006ff */
[----:B------:R-:W-:-:S04]  /*6ef0*/  @!P3 FMUL R38, R23, R38 ;  /* 0x000000261726b220 */ /* 0x000fc80000400000 */
[----:B------:R-:W-:Y:S01]  /*6f00*/  @!P3 FADD R5, R5, R38 ;  /* 0x000000260505b221 */ /* 0x000fe20000000000 */
[----:B------:R-:W-:Y:S02]  /*6f10*/  @!P1 SHF.L.U32 R23, R44, 0x10, RZ ;  /* 0x000000102c179819 */ /* 0x000fe400000006ff */
[----:B--2---:R-:W-:-:S03]  /*6f20*/  @!P5 SHF.L.U32 R43, R43, 0x10, RZ ;  /* 0x000000102b2bd819 */ /* 0x004fc600000006ff */
[C---:B------:R-:W-:Y:S02]  /*6f30*/  @!P1 FMUL R24, R42.reuse, R23 ;  /* 0x000000172a189220 */ /* 0x040fe40000400000 */
[----:B------:R-:W-:Y:S02]  /*6f40*/  @!P5 FMUL R43, R42, R43 ;  /* 0x0000002b2a2bd220 */ /* 0x000fe40000400000 */
[----:B------:R-:W-:Y:S02]  /*6f50*/  @!P1 FADD R5, R5, R24 ;  /* 0x0000001805059221 */ /* 0x000fe40000000000 */
[----:B------:R-:W-:Y:S01]  /*6f60*/  @!P5 FADD R4, R4, R43 ;  /* 0x0000002b0404d221 */ /* 0x000fe20000000000 */
[----:B------:R-:W-:Y:S06]  /*6f70*/  BRA.U UP0, `(.L_x_47) ;  /* 0xfffffff900847547 */ /* 0x000fec000b83ffff */
[----:B------:R-:W0:Y:S02]  /*6f80*/  LDCU UR4, c[0x0][0x3b8] ;  /* 0x00007700ff0477ac */ /* 0x000e240008000800 */
[----:B0-----:R-:W-:-:S12]  /*6f90*/  ULOP3.LUT UR4, UR4, 0x7ffffffc, URZ, 0xc0, !UPT ;  /* 0x7ffffffc04047892 */ /* 0x001fd8000f8ec0ff */
.L_x_46:
[----:B------:R-:W0:Y:S02]  /*6fa0*/  LDCU UR5, c[0x0][0x3b8] ;  /* 0x00007700ff0577ac */ /* 0x000e240008000800 */
[----:B0-----:R-:W-:-:S04]  /*6fb0*/  ULOP3.LUT UR6, UR5, 0x3, URZ, 0xc0, !UPT ;  /* 0x0000000305067892 */ /* 0x001fc8000f8ec0ff */
[----:B------:R-:W-:-:S09]  /*6fc0*/  UISETP.NE.AND UP0, UPT, UR6, URZ, UPT ;  /* 0x000000ff0600728c */ /* 0x000fd2000bf05270 */
[----:B------:R-:W-:Y:S05]  /*6fd0*/  BRA.U !UP0, `(.L_x_45) ;  /* 0x0000000508847547 */ /* 0x000fea000b800000 */
[----:B------:R-:W0:Y:S01]  /*6fe0*/  LDCU UR10, c[0x0][0x3a4] ;  /* 0x00007480ff0a77ac */ /* 0x000e220008000800 */
[----:B------:R-:W1:Y:S01]  /*6ff0*/  LDCU UR12, c[0x0][0x3d4] ;  /* 0x00007a80ff0c77ac */ /* 0x000e620008000800 */
[----:B------:R-:W2:Y:S01]  /*7000*/  LDCU UR11, c[0x0][0x3b4] ;  /* 0x00007680ff0b77ac */ /* 0x000ea20008000800 */
[----:B------:R-:W3:Y:S01]  /*7010*/  LDCU UR5, c[0x0][0x3b8] ;  /* 0x00007700ff0577ac */ /* 0x000ee20008000800 */
[----:B------:R-:W4:Y:S01]  /*7020*/  LDCU UR13, c[0x0][0x3a8] ;  /* 0x00007500ff0d77ac */ /* 0x000f220008000800 */
[--C-:B0-----:R-:W-:Y:S01]  /*7030*/  IMAD R18, R3, UR10, R8.reuse ;  /* 0x0000000a03127c24 */ /* 0x101fe2000f8e0208 */
[----:B------:R-:W0:Y:S01]  /*7040*/  LDCU UR7, c[0x0][0x3b8] ;  /* 0x00007700ff0777ac */ /* 0x000e220008000800 */
[----:B------:R-:W-:Y:S02]  /*7050*/  IMAD R19, R2, UR10, R8 ;  /* 0x0000000a02137c24 */ /* 0x000fe4000f8e0208 */
[----:B-1----:R-:W-:Y:S01]  /*7060*/  IMAD R28, R17, UR12, R6 ;  /* 0x0000000c111c7c24 */ /* 0x002fe2000f8e0206 */
[----:B------:R-:W-:Y:S01]  /*7070*/  UIADD3 UR6, UPT, UPT, UR6, -0x1, URZ ;  /* 0xffffffff06067890 */ /* 0x000fe2000fffe0ff */
[----:B--2---:R-:W-:-:S03]  /*7080*/  IMAD R18, R18, UR11, R17 ;  /* 0x0000000b12127c24 */ /* 0x004fc6000f8e0211 */
[----:B------:R-:W-:Y:S02]  /*7090*/  UISETP.NE.AND UP1, UPT, UR6, URZ, UPT ;  /* 0x000000ff0600728c */ /* 0x000fe4000bf25270 */
[----:B---3--:R-:W-:Y:S01]  /*70a0*/  ULOP3.LUT UR5, UR5, 0x1, URZ, 0xc0, !UPT ;  /* 0x0000000105057892 */ /* 0x008fe2000f8ec0ff */
[----:B----4-:R-:W-:-:S03]  /*70b0*/  IMAD R28, R19, UR13, R28 ;  /* 0x0000000d131c7c24 */ /* 0x010fc6000f8e021c */
[----:B------:R-:W-:Y:S01]  /*70c0*/  UISETP.NE.U32.AND UP0, UPT, UR5, 0x1, UPT ;  /* 0x000000010500788c */ /* 0x000fe2000bf05070 */
[----:B0-----:R-:W-:Y:S02]  /*70d0*/  IMAD R29, R18, UR7, RZ ;  /* 0x00000007121d7c24 */ /* 0x001fe4000f8e02ff */
[----:B------:R-:W-:Y:S08]  /*70e0*/  BRA.U !UP1, `(.L_x_48) ;  /* 0x0000000109cc7547 */ /* 0x000ff0000b800000 */
[----:B------:R-:W0:Y:S01]  /*70f0*/  LDC R18, c[0x0][0x3d8] ;  /* 0x0000f600ff127b82 */ /* 0x000e220000000800 */
[----:B------:R-:W1:Y:S01]  /*7100*/  LDCU UR6, c[0x0][0x3ac] ;  /* 0x00007580ff0677ac */ /* 0x000e620008000800 */
[----:B------:R-:W-:Y:S01]  /*7110*/  IADD3 R31, PT, PT, R29, UR4, RZ ;  /* 0x000000041d1f7c10 */ /* 0x000fe2000fffe0ff */
[----:B------:R-:W2:Y:S05]  /*7120*/  LDCU UR5, c[0x0][0x3c8] ;  /* 0x00007900ff0577ac */ /* 0x000eaa0008000800 */
[----:B------:R-:W3:Y:S01]  /*7130*/  LDC.64 R26, c[0x0][0x388] ;  /* 0x0000e200ff1a7b82 */ /* 0x000ee20000000a00 */
[----:B0-----:R-:W-:-:S04]  /*7140*/  IMAD R33, R18, UR4, R7 ;  /* 0x0000000412217c24 */ /* 0x001fc8000f8e0207 */
[C---:B--2---:R-:W-:Y:S01]  /*7150*/  VIADD R35, R33.reuse, UR5 ;  /* 0x0000000521237c36 */ /* 0x044fe20008000000 */
[C---:B-1----:R-:W-:Y:S02]  /*7160*/  ISETP.GE.AND P0, PT, R33.reuse, UR6, PT ;  /* 0x0000000621007c0c */ /* 0x042fe4000bf06270 */
[----:B------:R-:W-:Y:S01]  /*7170*/  IADD3 R37, PT, PT, R33, R18, RZ ;  /* 0x0000001221257210 */ /* 0x000fe20007ffe0ff */
[----:B---3--:R-:W-:Y:S01]  /*7180*/  IMAD.WIDE R26, R31, 0x2, R26 ;  /* 0x000000021f1a7825 */ /* 0x008fe200078e021a */
[----:B------:R-:W-:Y:S02]  /*7190*/  ISETP.LT.OR P0, PT, R33, RZ, P0 ;  /* 0x000000ff2100720c */ /* 0x000fe40000701670 */
[----:B------:R-:W-:Y:S02]  /*71a0*/  ISETP.GE.AND P1, PT, R35, UR6, PT ;  /* 0x0000000623007c0c */ /* 0x000fe4000bf26270 */
[----:B------:R-:W-:Y:S01]  /*71b0*/  IADD3 R39, PT, PT, R37, UR5, RZ ;  /* 0x0000000525277c10 */ /* 0x000fe2000fffe0ff */
[----:B------:R-:W2:Y:S01]  /*71c0*/  LDG.E.U16.CONSTANT R30, desc[UR8][R26.64] ;  /* 0x000000081a1e7981 */ /* 0x000ea2000c1e9500 */
[----:B------:R-:W-:-:S02]  /*71d0*/  ISETP.LT.OR P1, PT, R35, RZ, P1 ;  /* 0x000000ff2300720c */ /* 0x000fc40000f21670 */
[----:B------:R-:W-:Y:S02]  /*71e0*/  ISETP.GE.AND P3, PT, R39, UR6, PT ;  /* 0x0000000627007c0c */ /* 0x000fe4000bf66270 */
[----:B------:R-:W-:Y:S02]  /*71f0*/  ISETP.GE.AND P2, PT, R37, UR6, PT ;  /* 0x0000000625007c0c */ /* 0x000fe4000bf46270 */
[----:B------:R-:W-:Y:S01]  /*7200*/  ISETP.LT.OR P3, PT, R39, RZ, P3 ;  /* 0x000000ff2700720c */ /* 0x000fe20001f61670 */
[----:B------:R-:W0:Y:S01]  /*7210*/  @!P0 LDC.64 R22, c[0x0][0x380] ;  /* 0x0000e000ff168b82 */ /* 0x000e220000000a00 */
[----:B------:R-:W-:Y:S01]  /*7220*/  ISETP.LT.OR P2, PT, R37, RZ, P2 ;  /* 0x000000ff2500720c */ /* 0x000fe20001741670 */
[----:B------:R-:W-:-:S06]  /*7230*/  @!P0 IMAD R33, R28, UR6, R33 ;  /* 0x000000061c218c24 */ /* 0x000fcc000f8e0221 */
[----:B------:R-:W1:Y:S08]  /*7240*/  @!P1 LDC.64 R24, c[0x0][0x380] ;  /* 0x0000e000ff189b82 */ /* 0x000e700000000a00 */
[----:B------:R-:W3:Y:S08]  /*7250*/  @!P3 LDC.64 R20, c[0x0][0x380] ;  /* 0x0000e000ff14bb82 */ /* 0x000ef00000000a00 */
[----:B------:R-:W4:Y:S01]  /*7260*/  @!P2 LDC.64 R18, c[0x0][0x380] ;  /* 0x0000e000ff12ab82 */ /* 0x000f220000000a00 */
[----:B0-----:R-:W-:-:S04]  /*7270*/  @!P0 IMAD.WIDE R22, R33, 0x2, R22 ;  /* 0x0000000221168825 */ /* 0x001fc800078e0216 */
[C---:B------:R-:W-:Y:S02]  /*7280*/  @!P1 IMAD R33, R28.reuse, UR6, R35 ;  /* 0x000000061c219c24 */ /* 0x040fe4000f8e0223 */
[----:B------:R-:W-:Y:S01]  /*7290*/  @!P2 IMAD R31, R28, UR6, R37 ;  /* 0x000000061c1fac24 */ /* 0x000fe2000f8e0225 */
[----:B------:R-:W5:Y:S01]  /*72a0*/  @!P0 LDG.E.U16.CONSTANT R22, desc[UR8][R22.64] ;  /* 0x0000000816168981 */ /* 0x000f62000c1e9500 */
[----:B-1----:R-:W-:-:S04]  /*72b0*/  @!P1 IMAD.WIDE R24, R33, 0x2, R24 ;  /* 0x0000000221189825 */ /* 0x002fc800078e0218 */
[----:B------:R-:W-:Y:S02]  /*72c0*/  @!P3 IMAD R33, R28, UR6, R39 ;  /* 0x000000061c21bc24 */ /* 0x000fe4000f8e0227 */
[----:B------:R-:W5:Y:S02]  /*72d0*/  @!P1 LDG.E.U16.CONSTANT R24, desc[UR8][R24.64] ;  /* 0x0000000818189981 */ /* 0x000f64000c1e9500 */
[----:B---3--:R-:W-:-:S06]  /*72e0*/  @!P3 IMAD.WIDE R20, R33, 0x2, R20 ;  /* 0x000000022114b825 */ /* 0x008fcc00078e0214 */
[----:B------:R-:W3:Y:S01]  /*72f0*/  @!P3 LDG.E.U16.CONSTANT R20, desc[UR8][R20.64] ;  /* 0x000000081414b981 */ /* 0x000ee2000c1e9500 */
[----:B----4-:R-:W-:-:S03]  /*7300*/  @!P2 IMAD.WIDE R18, R31, 0x2, R18 ;  /* 0x000000021f12a825 */ /* 0x010fc600078e0212 */
[----:B------:R-:W4:Y:S04]  /*7310*/  LDG.E.U16.CONSTANT R31, desc[UR8][R26.64+0x2] ;  /* 0x000002081a1f7981 */ /* 0x000f28000c1e9500 */
[----:B------:R-:W4:Y:S01]  /*7320*/  @!P2 LDG.E.U16.CONSTANT R18, desc[UR8][R18.64] ;  /* 0x000000081212a981 */ /* 0x000f22000c1e9500 */
[----:B------:R-:W-:Y:S01]  /*7330*/  UIADD3 UR4, UPT, UPT, UR4, 0x2, URZ ;  /* 0x0000000204047890 */ /* 0x000fe2000fffe0ff */
[----:B--2---:R-:W-:Y:S01]  /*7340*/  IMAD.U32 R33, R30, 0x10000, RZ ;  /* 0x000100001e217824 */ /* 0x004fe200078e00ff */
[----:B-----5:R-:W-:Y:S02]  /*7350*/  @!P0 SHF.L.U32 R22, R22, 0x10, RZ ;  /* 0x0000001016168819 */ /* 0x020fe400000006ff */
[----:B------:R-:W-:-:S03]  /*7360*/  @!P1 SHF.L.U32 R30, R24, 0x10, RZ ;  /* 0x00000010181e9819 */ /* 0x000fc600000006ff */
[C---:B------:R-:W-:Y:S02]  /*7370*/  @!P0 FMUL R23, R33.reuse, R22 ;  /* 0x0000001621178220 */ /* 0x040fe40000400000 */
[----:B------:R-:W-:Y:S01]  /*7380*/  @!P1 FMUL R30, R33, R30 ;  /* 0x0000001e211e9220 */ /* 0x000fe20000400000 */
[----:B---3--:R-:W-:Y:S02]  /*7390*/  @!P3 SHF.L.U32 R24, R20, 0x10, RZ ;  /* 0x000000101418b819 */ /* 0x008fe400000006ff */
[----:B----4-:R-:W-:Y:S01]  /*73a0*/  SHF.L.U32 R31, R31, 0x10, RZ ;  /* 0x000000101f1f7819 */ /* 0x010fe200000006ff */
[----:B------:R-:W-:Y:S02]  /*73b0*/  @!P2 IMAD.U32 R22, R18, 0x10000, RZ ;  /* 0x000100001216a824 */ /* 0x000fe400078e00ff */
[----:B------:R-:W-:Y:S01]  /*73c0*/  @!P0 FADD R4, R4, R23 ;  /* 0x0000001704048221 */ /* 0x000fe20000000000 */
[----:B------:R-:W-:Y:S01]  /*73d0*/  @!P1 FADD R5, R5, R30 ;  /* 0x0000001e05059221 */ /* 0x000fe20000000000 */
[C---:B------:R-:W-:Y:S01]  /*73e0*/  @!P3 FMUL R24, R31.reuse, R24 ;  /* 0x000000181f18b220 */ /* 0x040fe20000400000 */
[----:B------:R-:W-:-:S03]  /*73f0*/  @!P2 FMUL R19, R31, R22 ;  /* 0x000000161f13a220 */ /* 0x000fc60000400000 */
[----:B------:R-:W-:Y:S01]  /*7400*/  @!P3 FADD R5, R5, R24 ;  /* 0x000000180505b221 */ /* 0x000fe20000000000 */
[----:B------:R-:W-:-:S07]  /*7410*/  @!P2 FADD R4, R4, R19 ;  /* 0x000000130404a221 */ /* 0x000fce0000000000 */
.L_x_48:
[----:B------:R-:W-:Y:S05]  /*7420*/  BRA.U UP0, `(.L_x_45) ;  /* 0x0000000100707547 */ /* 0x000fea000b800000 */
[----:B------:R-:W0:Y:S01]  /*7430*/  LDC R18, c[0x0][0x3d8] ;  /* 0x0000f600ff127b82 */ /* 0x000e220000000800 */
[----:B------:R-:W1:Y:S01]  /*7440*/  LDCU UR5, c[0x0][0x3c8] ;  /* 0x00007900ff0577ac */ /* 0x000e620008000800 */
[----:B------:R-:W-:Y:S01]  /*7450*/  IADD3 R29, PT, PT, R29, UR4, RZ ;  /* 0x000000041d1d7c10 */ /* 0x000fe2000fffe0ff */
[----:B------:R-:W2:Y:S05]  /*7460*/  LDCU UR6, c[0x0][0x3ac] ;  /* 0x00007580ff0677ac */ /* 0x000eaa0008000800 */
[----:B------:R-:W3:Y:S01]  /*7470*/  LDC.64 R22, c[0x0][0x388] ;  /* 0x0000e200ff167b82 */ /* 0x000ee20000000a00 */
[----:B0-----:R-:W-:-:S05]  /*7480*/  IMAD R25, R18, UR4, R7 ;  /* 0x0000000412197c24 */ /* 0x001fca000f8e0207 */
[C---:B-1----:R-:W-:Y:S02]  /*7490*/  IADD3 R27, PT, PT, R25.reuse, UR5, RZ ;  /* 0x00000005191b7c10 */ /* 0x042fe4000fffe0ff */
[----:B--2---:R-:W-:Y:S01]  /*74a0*/  ISETP.GE.AND P0, PT, R25, UR6, PT ;  /* 0x0000000619007c0c */ /* 0x004fe2000bf06270 */
[----:B---3--:R-:W-:Y:S01]  /*74b0*/  IMAD.WIDE R22, R29, 0x2, R22 ;  /* 0x000000021d167825 */ /* 0x008fe200078e0216 */
[----:B------:R-:W-:Y:S02]  /*74c0*/  ISETP.GE.AND P1, PT, R27, UR6, PT ;  /* 0x000000061b007c0c */ /* 0x000fe4000bf26270 */
[----:B------:R-:W-:Y:S02]  /*74d0*/  ISETP.LT.OR P0, PT, R25, RZ, P0 ;  /* 0x000000ff1900720c */ /* 0x000fe40000701670 */
[----:B------:R-:W-:Y:S01]  /*74e0*/  ISETP.LT.OR P1, PT, R27, RZ, P1 ;  /* 0x000000ff1b00720c */ /* 0x000fe20000f21670 */
[----:B------:R-:W2:Y:S10]  /*74f0*/  LDG.E.U16.CONSTANT R22, desc[UR8][R22.64] ;  /* 0x0000000816167981 */ /* 0x000eb4000c1e9500 */
[----:B------:R-:W0:Y:S01]  /*7500*/  @!P0 LDC.64 R20, c[0x0][0x380] ;  /* 0x0000e000ff148b82 */ /* 0x000e220000000a00 */
[----:B------:R-:W-:-:S02]  /*7510*/  @!P0 IMAD R25, R28, UR6, R25 ;  /* 0x000000061c198c24 */ /* 0x000fc4000f8e0219 */
        /* <DEDUP_REMOVED lines=13> */
.L_x_45:
[----:B------:R-:W-:Y:S05]  /*75f0*/  BSYNC.RECONVERGENT B1 ;  /* 0x0000000000017941 */ /* 0x000fea0003800200 */
.L_x_44:
[----:B------:R-:W0:Y:S01]  /*7600*/  LDCU UR4, c[0x0][0x3b4] ;  /* 0x00007680ff0477ac */ /* 0x000e220008000800 */
[----:B------:R-:W-:-:S04]  /*7610*/  IADD3 R17, PT, PT, R17, 0x1, RZ ;  /* 0x0000000111117810 */ /* 0x000fc80007ffe0ff */
[----:B0-----:R-:W-:-:S13]  /*7620*/  ISETP.NE.AND P0, PT, R17, UR4, PT ;  /* 0x0000000411007c0c */ /* 0x001fda000bf05270 */
[----:B------:R-:W-:Y:S05]  /*7630*/  @P0 BRA `(.L_x_49) ;  /* 0xfffffff0003c0947 */ /* 0x000fea000383ffff */
[----:B------:R-:W-:Y:S01]  /*7640*/  VIADD R8, R8, 0x1 ;  /* 0x0000000108087836 */ /* 0x000fe20000000000 */
[----:B------:R-:W-:Y:S06]  /*7650*/  @P4 BRA `(.L_x_50) ;  /* 0xfffffff000204947 */ /* 0x000fec000383ffff */
.L_x_10:
[----:B------:R-:W-:Y:S05]  /*7660*/  BSYNC.RECONVERGENT B0 ;  /* 0x0000000000007941 */ /* 0x000fea0003800200 */
.L_x_0:
[----:B------:R-:W0:Y:S01]  /*7670*/  LDCU.64 UR6, c[0x0][0x390] ;  /* 0x00007200ff0677ac */ /* 0x000e220008000a00 */
[----:B------:R-:W1:Y:S01]  /*7680*/  LDC R2, c[0x0][0x3bc] ;  /* 0x0000ef00ff027b82 */ /* 0x000e620000000800 */
[----:B------:R-:W-:Y:S01]  /*7690*/  IADD3 R11, PT, PT, R0, 0x1, RZ ;  /* 0x00000001000b7810 */ /* 0x000fe20007ffe0ff */
[----:B------:R-:W2:Y:S01]  /*76a0*/  LDCU UR4, c[0x0][0x3b0] ;  /* 0x00007600ff0477ac */ /* 0x000ea20008000800 */
[----:B------:R-:W2:Y:S05]  /*76b0*/  LDCU UR5, c[0x0][0x3a0] ;  /* 0x00007400ff0577ac */ /* 0x000eaa0008000800 */
[----:B------:R-:W3:Y:S01]  /*76c0*/  LDC.64 R6, c[0x0][0x398] ;  /* 0x0000e600ff067b82 */ /* 0x000ee20000000a00 */
[----:B------:R-:W1:Y:S01]  /*76d0*/  LDCU UR10, c[0x0][0x3c0] ;  /* 0x00007800ff0a77ac */ /* 0x000e620008000800 */
[----:B0-----:R-:W-:-:S04]  /*76e0*/  UISETP.NE.U32.AND UP0, UPT, UR6, URZ, UPT ;  /* 0x000000ff0600728c */ /* 0x001fc8000bf05070 */
[----:B------:R-:W-:Y:S02]  /*76f0*/  UISETP.NE.AND.EX UP0, UPT, UR7, URZ, UPT, UP0 ;  /* 0x000000ff0700728c */ /* 0x000fe4000bf05300 */
[----:B--2---:R-:W-:Y:S01]  /*7700*/  UIMAD UR4, UR4, UR5, URZ ;  /* 0x00000005040472a4 */ /* 0x004fe2000f8e02ff */
[----:B-1----:R-:W-:-:S05]  /*7710*/  IMAD R18, R2, UR10, RZ ;  /* 0x0000000a02127c24 */ /* 0x002fca000f8e02ff */
[----:B------:R-:W-:Y:S01]  /*7720*/  IMAD R2, R18, UR4, RZ ;  /* 0x0000000412027c24 */ /* 0x000fe2000f8e02ff */
[----:B------:R-:W-:Y:S06]  /*7730*/  BRA.U !UP0, `(.L_x_51) ;  /* 0x0000000108f07547 */ /* 0x000fec000b800000 */
[----:B------:R-:W0:Y:S02]  /*7740*/  LDC.64 R8, c[0x0][0x390] ;  /* 0x0000e400ff087b82 */ /* 0x000e240000000a00 */
[----:B0-----:R-:W-:-:S06]  /*7750*/  IMAD.WIDE R12, R3, 0x2, R8 ;  /* 0x00000002030c7825 */ /* 0x001fcc00078e0208 */
[----:B------:R-:W2:Y:S01]  /*7760*/  LDG.E.U16.CONSTANT R12, desc[UR8][R12.64] ;  /* 0x000000080c0c7981 */ /* 0x000ea2000c1e9500 */
[----:B------:R-:W-:Y:S01]  /*7770*/  ISETP.GE.AND P0, PT, R11, R2, PT ;  /* 0x000000020b00720c */ /* 0x000fe20003f06270 */
[----:B------:R-:W-:Y:S01]  /*7780*/  BSSY.RECONVERGENT B0, `(.L_x_51) ;  /* 0x0000037000007945 */ /* 0x000fe20003800200 */
[----:B--2---:R-:W-:-:S05]  /*7790*/  SHF.L.U32 R3, R12, 0x10, RZ ;  /* 0x000000100c037819 */ /* 0x004fca00000006ff */
[----:B------:R-:W-:-:S06]  /*77a0*/  FADD R4, R4, R3 ;  /* 0x0000000304047221 */ /* 0x000fcc0000000000 */
[----:B------:R-:W-:Y:S05]  /*77b0*/  @P0 BRA `(.L_x_52) ;  /* 0x0000000000cc0947 */ /* 0x000fea0003800000 */
[-C--:B------:R-:W-:Y:S01]  /*77c0*/  IABS R17, R18.reuse ;  /* 0x0000001200117213 */ /* 0x080fe20000000000 */
[----:B------:R-:W0:Y:S01]  /*77d0*/  LDC R16, c[0x0][0x3b0] ;  /* 0x0000ec00ff107b82 */ /* 0x000e220000000800 */
[----:B------:R-:W-:Y:S02]  /*77e0*/  IABS R20, R11 ;  /* 0x0000000b00147213 */ /* 0x000fe40000000000 */
[----:B------:R-:W1:Y:S01]  /*77f0*/  I2F.RP R3, R17 ;  /* 0x0000001100037306 */ /* 0x000e620000209400 */
[----:B------:R-:W-:-:S07]  /*7800*/  IABS R21, R18 ;  /* 0x0000001200157213 */ /* 0x000fce0000000000 */
[----:B-1----:R-:W1:Y:S01]  /*7810*/  MUFU.RCP R3, R3 ;  /* 0x0000000300037308 */ /* 0x002e620000001000 */
[----:B0-----:R-:W-:-:S07]  /*7820*/  IABS R15, R16 ;  /* 0x00000010000f7213 */ /* 0x001fce0000000000 */
[----:B------:R-:W0:Y:S01]  /*7830*/  I2F.RP R14, R15 ;  /* 0x0000000f000e7306 */ /* 0x000e220000209400 */
[----:B-1----:R-:W-:-:S07]  /*7840*/  IADD3 R12, PT, PT, R3, 0xffffffe, RZ ;  /* 0x0ffffffe030c7810 */ /* 0x002fce0007ffe0ff */
[----:B------:R1:W2:Y:S08]  /*7850*/  F2I.FTZ.U32.TRUNC.NTZ R13, R12 ;  /* 0x0000000c000d7305 */ /* 0x0002b0000021f000 */
[----:B0-----:R-:W0:Y:S01]  /*7860*/  MUFU.RCP R14, R14 ;  /* 0x0000000e000e7308 */ /* 0x001e220000001000 */
[----:B-1----:R-:W-:Y:S02]  /*7870*/  HFMA2 R12, -RZ, RZ, 0, 0 ;  /* 0x00000000ff0c7431 */ /* 0x002fe400000001ff */
[----:B--2---:R-:W-:-:S04]  /*7880*/  IMAD.MOV R10, RZ, RZ, -R13 ;  /* 0x000000ffff0a7224 */ /* 0x004fc800078e0a0d */
[----:B------:R-:W-:Y:S01]  /*7890*/  IMAD R19, R10, R17, RZ ;  /* 0x000000110a137224 */ /* 0x000fe200078e02ff */
[----:B------:R-:W-:-:S03]  /*78a0*/  MOV R10, R20 ;  /* 0x00000014000a7202 */ /* 0x000fc60000000f00 */
[----:B------:R-:W-:Y:S01]  /*78b0*/  IMAD.HI.U32 R19, R13, R19, R12 ;  /* 0x000000130d137227 */ /* 0x000fe200078e000c */
[----:B------:R-:W-:-:S05]  /*78c0*/  IADD3 R12, PT, PT, RZ, -R21, RZ ;  /* 0x80000015ff0c7210 */ /* 0x000fca0007ffe0ff */
[----:B------:R-:W-:-:S04]  /*78d0*/  IMAD.HI.U32 R3, R19, R10, RZ ;  /* 0x0000000a13037227 */ /* 0x000fc800078e00ff */
[----:B------:R-:W-:Y:S01]  /*78e0*/  IMAD R10, R3, R12, R10 ;  /* 0x0000000c030a7224 */ /* 0x000fe200078e020a */
[----:B0-----:R-:W-:-:S04]  /*78f0*/  IADD3 R12, PT, PT, R14, 0xffffffe, RZ ;  /* 0x0ffffffe0e0c7810 */ /* 0x001fc80007ffe0ff */
[----:B------:R-:W-:Y:S01]  /*7900*/  ISETP.GT.U32.AND P1, PT, R17, R10, PT ;  /* 0x0000000a1100720c */ /* 0x000fe20003f24070 */
[----:B------:R0:W1:Y:S02]  /*7910*/  F2I.FTZ.U32.TRUNC.NTZ R13, R12 ;  /* 0x0000000c000d7305 */ /* 0x000064000021f000 */
[----:B0-----:R-:W-:-:S10]  /*7920*/  HFMA2 R12, -RZ, RZ, 0, 0 ;  /* 0x00000000ff0c7431 */ /* 0x001fd400000001ff */
[----:B------:R-:W-:Y:S01]  /*7930*/  @!P1 IMAD.IADD R10, R10, 0x1, -R17 ;  /* 0x000000010a0a9824 */ /* 0x000fe200078e0a11 */
[----:B------:R-:W-:Y:S02]  /*7940*/  @!P1 IADD3 R3, PT, PT, R3, 0x1, RZ ;  /* 0x0000000103039810 */ /* 0x000fe40007ffe0ff */
[----:B------:R-:W-:Y:S02]  /*7950*/  ISETP.NE.AND P1, PT, R18, RZ, PT ;  /* 0x000000ff1200720c */ /* 0x000fe40003f25270 */
[----:B------:R-:W-:Y:S02]  /*7960*/  ISETP.GE.U32.AND P0, PT, R10, R17, PT ;  /* 0x000000110a00720c */ /* 0x000fe40003f06070 */
[----:B------:R-:W-:-:S04]  /*7970*/  LOP3.LUT R10, R11, R18, RZ, 0x3c, !PT ;  /* 0x000000120b0a7212 */ /* 0x000fc800078e3cff */
[----:B------:R-:W-:Y:S01]  /*7980*/  ISETP.GE.AND P2, PT, R10, RZ, PT ;  /* 0x000000ff0a00720c */ /* 0x000fe20003f46270 */
[----:B-1----:R-:W-:-:S04]  /*7990*/  IMAD.MOV R10, RZ, RZ, -R13 ;  /* 0x000000ffff0a7224 */ /* 0x002fc800078e0a0d */
[----:B------:R-:W-:Y:S02]  /*79a0*/  IMAD R17, R10, R15, RZ ;  /* 0x0000000f0a117224 */ /* 0x000fe400078e02ff */
[----:B------:R-:W-:Y:S02]  /*79b0*/  @P0 IADD3 R3, PT, PT, R3, 0x1, RZ ;  /* 0x0000000103030810 */ /* 0x000fe40007ffe0ff */
[----:B------:R-:W-:-:S04]  /*79c0*/  IMAD.HI.U32 R12, R13, R17, R12 ;  /* 0x000000110d0c7227 */ /* 0x000fc800078e000c */
[----:B------:R-:W-:Y:S02]  /*79d0*/  @!P2 IADD3 R3, PT, PT, -R3, RZ, RZ ;  /* 0x000000ff0303a210 */ /* 0x000fe40007ffe1ff */
[----:B------:R-:W-:-:S04]  /*79e0*/  @!P1 LOP3.LUT R3, RZ, R18, RZ, 0x33, !PT ;  /* 0x00000012ff039212 */ /* 0x000fc800078e33ff */
[----:B------:R-:W-:Y:S02]  /*79f0*/  IABS R10, R3 ;  /* 0x00000003000a7213 */ /* 0x000fe40000000000 */
[----:B------:R-:W-:-:S03]  /*7a00*/  ISETP.GE.AND P2, PT, R3, RZ, PT ;  /* 0x000000ff0300720c */ /* 0x000fc60003f46270 */
[----:B------:R-:W-:-:S05]  /*7a10*/  IMAD.HI.U32 R12, R12, R10, RZ ;  /* 0x0000000a0c0c7227 */ /* 0x000fca00078e00ff */
[----:B------:R-:W-:-:S05]  /*7a20*/  IADD3 R12, PT, PT, -R12, RZ, RZ ;  /* 0x000000ff0c0c7210 */ /* 0x000fca0007ffe1ff */
[----:B------:R-:W-:-:S05]  /*7a30*/  IMAD R10, R15, R12, R10 ;  /* 0x0000000c0f0a7224 */ /* 0x000fca00078e020a */
[----:B------:R-:W-:-:S13]  /*7a40*/  ISETP.GT.U32.AND P0, PT, R15, R10, PT ;  /* 0x0000000a0f00720c */ /* 0x000fda0003f04070 */
[----:B------:R-:W-:Y:S01]  /*7a50*/  @!P0 IMAD.IADD R10, R10, 0x1, -R15 ;  /* 0x000000010a0a8824 */ /* 0x000fe200078e0a0f */
[----:B------:R-:W-:-:S04]  /*7a60*/  ISETP.NE.AND P0, PT, R16, RZ, PT ;  /* 0x000000ff1000720c */ /* 0x000fc80003f05270 */
[----:B------:R-:W-:-:S13]  /*7a70*/  ISETP.GT.U32.AND P1, PT, R15, R10, PT ;  /* 0x0000000a0f00720c */ /* 0x000fda0003f24070 */
[----:B------:R-:W-:-:S04]  /*7a80*/  @!P1 IADD3 R10, PT, PT, R10, -R15, RZ ;  /* 0x8000000f0a0a9210 */ /* 0x000fc80007ffe0ff */
[----:B------:R-:W-:Y:S02]  /*7a90*/  @!P2 IADD3 R10, PT, PT, -R10, RZ, RZ ;  /* 0x000000ff0a0aa210 */ /* 0x000fe40007ffe1ff */
[----:B------:R-:W-:-:S05]  /*7aa0*/  @!P0 LOP3.LUT R10, RZ, R16, RZ, 0x33, !PT ;  /* 0x00000010ff0a8212 */ /* 0x000fca00078e33ff */
[----:B------:R-:W-:-:S06]  /*7ab0*/  IMAD.WIDE R8, R10, 0x2, R8 ;  /* 0x000000020a087825 */ /* 0x000fcc00078e0208 */
[----:B------:R-:W2:Y:S02]  /*7ac0*/  LDG.E.U16.CONSTANT R8, desc[UR8][R8.64] ;  /* 0x0000000808087981 */ /* 0x000ea4000c1e9500 */
[----:B--2---:R-:W-:-:S05]  /*7ad0*/  SHF.L.U32 R10, R8, 0x10, RZ ;  /* 0x00000010080a7819 */ /* 0x004fca00000006ff */
[----:B------:R-:W-:-:S07]  /*7ae0*/  FADD R5, R5, R10 ;  /* 0x0000000a05057221 */ /* 0x000fce0000000000 */
.L_x_52:
[----:B------:R-:W-:Y:S05]  /*7af0*/  BSYNC.RECONVERGENT B0 ;  /* 0x0000000000007941 */ /* 0x000fea0003800200 */
.L_x_51:
[----:B------:R-:W-:Y:S01]  /*7b00*/  ISETP.GE.AND P0, PT, R11, R2, PT ;  /* 0x000000020b00720c */ /* 0x000fe20003f06270 */
[----:B---3--:R-:W-:Y:S01]  /*7b10*/  IMAD.WIDE R6, R0, 0x2, R6 ;  /* 0x0000000200067825 */ /* 0x008fe200078e0206 */
[----:B------:R-:W-:-:S05]  /*7b20*/  F2FP.BF16.F32.PACK_AB R4, RZ, R4 ;  /* 0x00000004ff04723e */ /* 0x000fca00000010ff */
[----:B------:R0:W-:Y:S06]  /*7b30*/  STG.E.U16 desc[UR8][R6.64], R4 ;  /* 0x0000000406007986 */ /* 0x0001ec000c101508 */
[----:B------:R-:W-:Y:S05]  /*7b40*/  @P0 EXIT ;  /* 0x000000000000094d */ /* 0x000fea0003800000 */
[----:B------:R-:W-:-:S05]  /*7b50*/  F2FP.BF16.F32.PACK_AB R5, RZ, R5 ;  /* 0x00000005ff05723e */ /* 0x000fca00000010ff */
[----:B------:R-:W-:Y:S01]  /*7b60*/  STG.E.U16 desc[UR8][R6.64+0x2], R5 ;  /* 0x0000020506007986 */ /* 0x000fe2000c101508 */
[----:B------:R-:W-:Y:S05]  /*7b70*/  EXIT ;  /* 0x000000000000794d */ /* 0x000fea0003800000 */
.L_x_53:
[----:B------:R-:W-:-:S00]  /*7b80*/  BRA `(.L_x_53) ;  /* 0xfffffffc00fc7947 */ /* 0x000fc0000383ffff */
[----:B------:R-:W-:-:S00]  /*7b90*/  NOP ;  /* 0x0000000000007918 */ /* 0x000fc00000000000 */
        /* <DEDUP_REMOVED lines=14> */
.L_x_62:


//--------------------- .nv.shared.reserved.0     --------------------------
	.section	.nv.shared.reserved.0,"aw",@nobits
	.weak		__nv_reservedSMEM_offset_0_alias
	.size		__nv_reservedSMEM_offset_0_alias, 0, 64
	.other		__nv_reservedSMEM_offset_0_alias,@"STO_CUDA_RESERVED_SHARED STV_DEFAULT"
__nv_reservedSMEM_offset_0_alias:
	.zero		0
	.zero		64


//--------------------- .nv.constant0._Z18conv2d_bf16_kernelPK13__nv_bfloat16S1_S1_PS_iiiiiiiiiiiiiii --------------------------
	.section	.nv.constant0._Z18conv2d_bf16_kernelPK13__nv_bfloat16S1_S1_PS_iiiiiiiiiiiiiii,"a",@progbits
	.sectionflags	@""
	.align	4
.nv.constant0._Z18conv2d_bf16_kernelPK13__nv_bfloat16S1_S1_PS_iiiiiiiiiiiiiii:
	.zero		988


//--------------------- SYMBOLS --------------------------

	.type		.nv.reservedSmem.offset0,@object
	.size		.nv.reservedSmem.offset0,0x4
